// auto-generated by cutlass_sweep.gemm — config: {"arch": "sm_90", "cluster_m": 1, "cluster_n": 1, "dtype": "fp16", "dtype_b": "fp16", "layout": "nt", "stages": 0, "tile_k": 64, "tile_m": 64, "tile_n": 256}
#include "cutlass/cutlass.h"
#include "cutlass/gemm/collective/collective_builder.hpp"
#include "cutlass/gemm/device/gemm_universal_adapter.h"
#include "cutlass/gemm/kernel/gemm_universal.hpp"
#include "cutlass/epilogue/collective/collective_builder.hpp"

using ElemA = cutlass::half_t;
using ElemB = cutlass::half_t;
using ElemCD = cutlass::half_t;
using Acc  = float;
using TileShape    = cute::Shape<cute::_64, cute::_256, cute::_64>;
using ClusterShape = cute::Shape<cute::_1, cute::_1, cute::_1>;

using CollectiveEpilogue = typename cutlass::epilogue::collective::CollectiveBuilder<
    cutlass::arch::Sm90, cutlass::arch::OpClassTensorOp,
    TileShape, ClusterShape,
    cutlass::epilogue::collective::EpilogueTileAuto,
    Acc, Acc,
    ElemCD, cutlass::layout::RowMajor, 128 / cutlass::sizeof_bits<ElemCD>::value,
    ElemCD, cutlass::layout::RowMajor, 128 / cutlass::sizeof_bits<ElemCD>::value,
    cutlass::epilogue::collective::EpilogueScheduleAuto
  >::CollectiveOp;

using CollectiveMainloop = typename cutlass::gemm::collective::CollectiveBuilder<
    cutlass::arch::Sm90, cutlass::arch::OpClassTensorOp,
    ElemA, cutlass::layout::RowMajor, 128 / cutlass::sizeof_bits<ElemA>::value,
    ElemB, cutlass::layout::ColumnMajor, 128 / cutlass::sizeof_bits<ElemB>::value,
    Acc,
    TileShape, ClusterShape,
    cutlass::gemm::collective::StageCountAutoCarveout<static_cast<int>(sizeof(typename CollectiveEpilogue::SharedStorage))>,
    cutlass::gemm::collective::KernelScheduleAuto
  >::CollectiveOp;

using GemmKernel = cutlass::gemm::kernel::GemmUniversal<
    cute::Shape<int,int,int,int>,
    CollectiveMainloop,
    CollectiveEpilogue
>;
using Gemm = cutlass::gemm::device::GemmUniversalAdapter<GemmKernel>;

// Force the device kernel symbol into the cubin without needing a host main.
auto* _anchor = &cutlass::device_kernel<GemmKernel>;


// ===== COMPILED SASS (sm_90a) =====

	.target	sm_90a

	.elftype	@"ET_EXEC"


//--------------------- .note.nv.tkinfo           --------------------------
	.section	.note.nv.tkinfo,"",@"SHT_NOTE"
	.sectionflags	@"SHF_NOTE_NV_TKINFO"
	.tkinfo
        /*0018*/ 	.word	0x00000002
        /*0030*/ 	.string	""
        /*0030*/ 	.string	"ptxas"
        /*0030*/ 	.string	"Cuda compilation tools, release 13.0, V13.0.88"
        /*0030*/ 	.string	"Build cuda_13.0.r13.0/compiler.36424714_0"
        /*0030*/ 	.string	"-arch sm_90a -m 64 "



//--------------------- .note.nv.cuinfo           --------------------------
	.section	.note.nv.cuinfo,"",@"SHT_NOTE"
	.sectionflags	@"SHF_NOTE_NV_CUINFO"
        /*0018*/ 	.short	0x0002
        /*001a*/ 	.short	0x005a
        /*001c*/ 	.short	0x0082
	.zero		2


//--------------------- .nv.info                  --------------------------
	.section	.nv.info,"",@"SHT_CUDA_INFO"
	.align	4


	//----- nvinfo : EIATTR_REGCOUNT
	.align		4
        /*0000*/ 	.byte	0x04, 0x2f
        /*0002*/ 	.short	(.L_15 - .L_14)
	.align		4
.L_14:
        /*0004*/ 	.word	index@(_ZN7cutlass13device_kernelINS_4gemm6kernel13GemmUniversalIN4cute5tupleIJiiiiEEENS1_10collective13CollectiveMmaINS1_34MainloopSm90TmaGmmaWarpSpecializedILi5ENS5_IJNS4_1CILi1EEESB_SB_EEENS1_32KernelTmaWarpSpecializedPingpongEEENS5_IJNSA_ILi64EEENSA_ILi256EEESF_EEENS_6half_tENS5_IJlSB_lEEESI_SJ_NS4_8TiledMMAINS4_8MMA_AtomIJNS4_4SM904GMMA26MMA_64x256x16_F32F16F16_SSILNSN_5MajorE0ELSP_0ELNSN_7ScaleInE1ELSQ_1EEEEEENS4_6LayoutISC_NS5_IJNSA_ILi0EEESU_SU_EEEEENS5_IJNS4_10UnderscoreESX_SX_EEEEENS4_13SM90_TMA_LOADENS4_14ComposedLayoutINS4_7SwizzleILi3ELi4ELi3EEENS4_18smem_ptr_flag_bitsILi16EEENST_INS5_IJNSA_ILi8EEESF_EEENS5_IJSF_SB_EEEEEEEvNS4_8identityES10_S1A_vS1B_EENS_8epilogue10collective6detail29Sm90TmaWarpSpecializedAdapterINS1E_15DefaultEpilogueISI_SJ_SJ_NS1D_6thread17LinearCombinationISI_Li1EffLNS1I_9ScaleType4KindE0ELNS_15FloatRoundStyleE2ESI_EENS1_15EpilogueDefaultEEEEEvvEEEEvNT_6ParamsE)
        /*0008*/ 	.word	0x000000a8


	//----- nvinfo : EIATTR_FRAME_SIZE
	.align		4
.L_15:
        /*000c*/ 	.byte	0x04, 0x11
        /*000e*/ 	.short	(.L_17 - .L_16)
	.align		4
.L_16:
        /*0010*/ 	.word	index@(_ZN7cutlass13device_kernelINS_4gemm6kernel13GemmUniversalIN4cute5tupleIJiiiiEEENS1_10collective13CollectiveMmaINS1_34MainloopSm90TmaGmmaWarpSpecializedILi5ENS5_IJNS4_1CILi1EEESB_SB_EEENS1_32KernelTmaWarpSpecializedPingpongEEENS5_IJNSA_ILi64EEENSA_ILi256EEESF_EEENS_6half_tENS5_IJlSB_lEEESI_SJ_NS4_8TiledMMAINS4_8MMA_AtomIJNS4_4SM904GMMA26MMA_64x256x16_F32F16F16_SSILNSN_5MajorE0ELSP_0ELNSN_7ScaleInE1ELSQ_1EEEEEENS4_6LayoutISC_NS5_IJNSA_ILi0EEESU_SU_EEEEENS5_IJNS4_10UnderscoreESX_SX_EEEEENS4_13SM90_TMA_LOADENS4_14ComposedLayoutINS4_7SwizzleILi3ELi4ELi3EEENS4_18smem_ptr_flag_bitsILi16EEENST_INS5_IJNSA_ILi8EEESF_EEENS5_IJSF_SB_EEEEEEEvNS4_8identityES10_S1A_vS1B_EENS_8epilogue10collective6detail29Sm90TmaWarpSpecializedAdapterINS1E_15DefaultEpilogueISI_SJ_SJ_NS1D_6thread17LinearCombinationISI_Li1EffLNS1I_9ScaleType4KindE0ELNS_15FloatRoundStyleE2ESI_EENS1_15EpilogueDefaultEEEEEvvEEEEvNT_6ParamsE)
        /*0014*/ 	.word	0x00000008


	//----- nvinfo : EIATTR_MIN_STACK_SIZE
	.align		4
.L_17:
        /*0018*/ 	.byte	0x04, 0x12
        /*001a*/ 	.short	(.L_19 - .L_18)
	.align		4
.L_18:
        /*001c*/ 	.word	index@(_ZN7cutlass13device_kernelINS_4gemm6kernel13GemmUniversalIN4cute5tupleIJiiiiEEENS1_10collective13CollectiveMmaINS1_34MainloopSm90TmaGmmaWarpSpecializedILi5ENS5_IJNS4_1CILi1EEESB_SB_EEENS1_32KernelTmaWarpSpecializedPingpongEEENS5_IJNSA_ILi64EEENSA_ILi256EEESF_EEENS_6half_tENS5_IJlSB_lEEESI_SJ_NS4_8TiledMMAINS4_8MMA_AtomIJNS4_4SM904GMMA26MMA_64x256x16_F32F16F16_SSILNSN_5MajorE0ELSP_0ELNSN_7ScaleInE1ELSQ_1EEEEEENS4_6LayoutISC_NS5_IJNSA_ILi0EEESU_SU_EEEEENS5_IJNS4_10UnderscoreESX_SX_EEEEENS4_13SM90_TMA_LOADENS4_14ComposedLayoutINS4_7SwizzleILi3ELi4ELi3EEENS4_18smem_ptr_flag_bitsILi16EEENST_INS5_IJNSA_ILi8EEESF_EEENS5_IJSF_SB_EEEEEEEvNS4_8identityES10_S1A_vS1B_EENS_8epilogue10collective6detail29Sm90TmaWarpSpecializedAdapterINS1E_15DefaultEpilogueISI_SJ_SJ_NS1D_6thread17LinearCombinationISI_Li1EffLNS1I_9ScaleType4KindE0ELNS_15FloatRoundStyleE2ESI_EENS1_15EpilogueDefaultEEEEEvvEEEEvNT_6ParamsE)
        /*0020*/ 	.word	0x00000008
.L_19:


//--------------------- .nv.compat                --------------------------
	.section	.nv.compat,"",@"SHT_CUDA_COMPAT_INFO"
	.align	4
        /*0000*/ 	.byte	0x02, 0x09, 0x01, 0x00, 0x02, 0x02, 0x04, 0x00, 0x02, 0x05, 0x05, 0x00, 0x03, 0x07, 0x01, 0x01
        /*0010*/ 	.byte	0x02, 0x03, 0x01, 0x00, 0x02, 0x06, 0x01, 0x00, 0x04, 0x0b, 0x08, 0x00, 0x00, 0x00, 0x00, 0x00
        /*0020*/ 	.byte	0x00, 0x00, 0x00, 0x00


//--------------------- .nv.info._ZN7cutlass13device_kernelINS_4gemm6kernel13GemmUniversalIN4cute5tupleIJiiiiEEENS1_10collective13CollectiveMmaINS1_34MainloopSm90TmaGmmaWarpSpecializedILi5ENS5_IJNS4_1CILi1EEESB_SB_EEENS1_32KernelTmaWarpSpecializedPingpongEEENS5_IJNSA_ILi64EEENSA_ILi256EEESF_EEENS_6half_tENS5_IJlSB_lEEESI_SJ_NS4_8TiledMMAINS4_8MMA_AtomIJNS4_4SM904GMMA26MMA_64x256x16_F32F16F16_SSILNSN_5MajorE0ELSP_0ELNSN_7ScaleInE1ELSQ_1EEEEEENS4_6LayoutISC_NS5_IJNSA_ILi0EEESU_SU_EEEEENS5_IJNS4_10UnderscoreESX_SX_EEEEENS4_13SM90_TMA_LOADENS4_14ComposedLayoutINS4_7SwizzleILi3ELi4ELi3EEENS4_18smem_ptr_flag_bitsILi16EEENST_INS5_IJNSA_ILi8EEESF_EEENS5_IJSF_SB_EEEEEEEvNS4_8identityES10_S1A_vS1B_EENS_8epilogue10collective6detail29Sm90TmaWarpSpecializedAdapterINS1E_15DefaultEpilogueISI_SJ_SJ_NS1D_6thread17LinearCombinationISI_Li1EffLNS1I_9ScaleType4KindE0ELNS_15FloatRoundStyleE2ESI_EENS1_15EpilogueDefaultEEEEEvvEEEEvNT_6ParamsE --------------------------
	.section	.nv.info._ZN7cutlass13device_kernelINS_4gemm6kernel13GemmUniversalIN4cute5tupleIJiiiiEEENS1_10collective13CollectiveMmaINS1_34MainloopSm90TmaGmmaWarpSpecializedILi5ENS5_IJNS4_1CILi1EEESB_SB_EEENS1_32KernelTmaWarpSpecializedPingpongEEENS5_IJNSA_ILi64EEENSA_ILi256EEESF_EEENS_6half_tENS5_IJlSB_lEEESI_SJ_NS4_8TiledMMAINS4_8MMA_AtomIJNS4_4SM904GMMA26MMA_64x256x16_F32F16F16_SSILNSN_5MajorE0ELSP_0ELNSN_7ScaleInE1ELSQ_1EEEEEENS4_6LayoutISC_NS5_IJNSA_ILi0EEESU_SU_EEEEENS5_IJNS4_10UnderscoreESX_SX_EEEEENS4_13SM90_TMA_LOADENS4_14ComposedLayoutINS4_7SwizzleILi3ELi4ELi3EEENS4_18smem_ptr_flag_bitsILi16EEENST_INS5_IJNSA_ILi8EEESF_EEENS5_IJSF_SB_EEEEEEEvNS4_8identityES10_S1A_vS1B_EENS_8epilogue10collective6detail29Sm90TmaWarpSpecializedAdapterINS1E_15DefaultEpilogueISI_SJ_SJ_NS1D_6thread17LinearCombinationISI_Li1EffLNS1I_9ScaleType4KindE0ELNS_15FloatRoundStyleE2ESI_EENS1_15EpilogueDefaultEEEEEvvEEEEvNT_6ParamsE,"",@"SHT_CUDA_INFO"
	.sectionflags	@""
	.align	4


	//----- nvinfo : EIATTR_CUDA_API_VERSION
	.align		4
        /*0000*/ 	.byte	0x04, 0x37
        /*0002*/ 	.short	(.L_21 - .L_20)
.L_20:
        /*0004*/ 	.word	0x00000082


	//----- nvinfo : EIATTR_KPARAM_INFO
	.align		4
.L_21:
        /*0008*/ 	.byte	0x04, 0x17
        /*000a*/ 	.short	(.L_23 - .L_22)
.L_22:
        /*000c*/ 	.word	0x00000000
        /*0010*/ 	.short	0x0000
        /*0012*/ 	.short	0x0070
        /*0014*/ 	.byte	0x00, 0xf0, 0x01, 0x10


	//----- nvinfo : EIATTR_SPARSE_MMA_MASK
	.align		4
.L_23:
        /*0018*/ 	.byte	0x03, 0x50
        /*001a*/ 	.short	0x0000


	//----- nvinfo : EIATTR_MAXREG_COUNT
	.align		4
        /*001c*/ 	.byte	0x03, 0x1b
        /*001e*/ 	.short	0x00a8


	//----- nvinfo : EIATTR_NUM_BARRIERS
	.align		4
        /*0020*/ 	.byte	0x02, 0x4c
        /*0022*/ 	.byte	0x01
	.zero		1


	//----- nvinfo : EIATTR_EXTERNS
	.align		4
        /*0024*/ 	.byte	0x04, 0x0f
        /*0026*/ 	.short	(.L_25 - .L_24)


	//   ....[0]....
	.align		4
.L_24:
        /*0028*/ 	.word	index@(__assertfail)


	//----- nvinfo : EIATTR_ANNOTATIONS
	.align		4
.L_25:
        /*002c*/ 	.byte	0x04, 0x55
        /*002e*/ 	.short	(.L_27 - .L_26)


	//   ....[0]....
.L_26:
        /*0030*/ 	.word	0x00000001
        /*0034*/ 	.byte	0xf0, 0x0a, 0x00, 0x00, 0x01, 0x00, 0x00, 0x00, 0xe0, 0x9c, 0x00, 0x00, 0x01, 0x00, 0x00, 0x00
        /*0044*/ 	.byte	0xf0, 0xa8, 0x00, 0x00


	//----- nvinfo : EIATTR_MERCURY_ISA_VERSION
	.align		4
.L_27:
        /*0048*/ 	.byte	0x03, 0x5f
        /*004a*/ 	.short	0x0101


	//----- nvinfo : EIATTR_INT_WARP_WIDE_INSTR_OFFSETS
	.align		4
        /*004c*/ 	.byte	0x04, 0x31
        /*004e*/ 	.short	(.L_29 - .L_28)


	//   ....[0]....
.L_28:
        /*0050*/ 	.word	0x00000400


	//   ....[1]....
        /*0054*/ 	.word	0x00000420


	//   ....[2]....
        /*0058*/ 	.word	0x000004a0


	//   ....[3]....
        /*005c*/ 	.word	0x000004b0


	//   ....[4]....
        /*0060*/ 	.word	0x000004c0


	//   ....[5]....
        /*0064*/ 	.word	0x000004e0


	//   ....[6]....
        /*0068*/ 	.word	0x00000570


	//   ....[7]....
        /*006c*/ 	.word	0x00000590


	//----- nvinfo : EIATTR_COOP_GROUP_MASK_REGIDS
	.align		4
.L_29:
        /*0070*/ 	.byte	0x04, 0x29
        /*0072*/ 	.short	(.L_31 - .L_30)


	//   ....[0]....
.L_30:
        /*0074*/ 	.word	0xffffffff


	//   ....[1]....
        /*0078*/ 	.word	0xffffffff


	//   ....[2]....
        /*007c*/ 	.word	0xffffffff


	//   ....[3]....
        /*0080*/ 	.word	0xffffffff


	//   ....[4]....
        /*0084*/ 	.word	0xffffffff


	//   ....[5]....
        /*0088*/ 	.word	0xffffffff


	//----- nvinfo : EIATTR_COOP_GROUP_INSTR_OFFSETS
	.align		4
.L_31:
        /*008c*/ 	.byte	0x04, 0x28
        /*008e*/ 	.short	(.L_33 - .L_32)


	//   ....[0]....
.L_32:
        /*0090*/ 	.word	0x00000070


	//   ....[1]....
        /*0094*/ 	.word	0x00000080


	//   ....[2]....
        /*0098*/ 	.word	0x00000140


	//   ....[3]....
        /*009c*/ 	.word	0x000002f0


	//   ....[4]....
        /*00a0*/ 	.word	0x00000330


	//   ....[5]....
        /*00a4*/ 	.word	0x00000380


	//----- nvinfo : EIATTR_REG_RECONFIG
	.align		4
.L_33:
        /*00a8*/ 	.byte	0x01, 0x54
	.zero		2


	//----- nvinfo : EIATTR_SYSCALL_OFFSETS
	.align		4
        /*00ac*/ 	.byte	0x04, 0x46
        /*00ae*/ 	.short	(.L_35 - .L_34)


	//   ....[0]....
.L_34:
        /*00b0*/ 	.word	0x000015a0


	//----- nvinfo : EIATTR_MBARRIER_INSTR_OFFSETS
	.align		4
.L_35:
        /*00b4*/ 	.byte	0x04, 0x39
        /*00b6*/ 	.short	(.L_37 - .L_36)


	//   ....[0]....
.L_36:
        /*00b8*/ 	.word	0x00000240
        /*00bc*/ 	.word	0x000000ff
        /*00c0*/ 	.word	0x00000000
        /*00c4*/ 	.short	0x0100
        /*00c6*/ 	.byte	0x08
	.zero		1


	//   ....[1]....
        /*00c8*/ 	.word	0x00000250
        /*00cc*/ 	.word	0x000000ff
        /*00d0*/ 	.word	0x00000028
        /*00d4*/ 	.short	0x0100
        /*00d6*/ 	.byte	0x08
	.zero		1


	//   ....[2]....
        /*00d8*/ 	.word	0x00000260
        /*00dc*/ 	.word	0x000000ff
        /*00e0*/ 	.word	0x00000008
        /*00e4*/ 	.short	0x0100
        /*00e6*/ 	.byte	0x08
	.zero		1


	//   ....[3]....
        /*00e8*/ 	.word	0x00000270
        /*00ec*/ 	.word	0x000000ff
        /*00f0*/ 	.word	0x00000030
        /*00f4*/ 	.short	0x0100
        /*00f6*/ 	.byte	0x08
	.zero		1


	//   ....[4]....
        /*00f8*/ 	.word	0x00000280
        /*00fc*/ 	.word	0x000000ff
        /*0100*/ 	.word	0x00000010
        /*0104*/ 	.short	0x0100
        /*0106*/ 	.byte	0x08
	.zero		1


	//   ....[5]....
        /*0108*/ 	.word	0x00000290
        /*010c*/ 	.word	0x000000ff
        /*0110*/ 	.word	0x00000038
        /*0114*/ 	.short	0x0100
        /*0116*/ 	.byte	0x08
	.zero		1


	//   ....[6]....
        /*0118*/ 	.word	0x000002a0
        /*011c*/ 	.word	0x000000ff
        /*0120*/ 	.word	0x00000018
        /*0124*/ 	.short	0x0100
        /*0126*/ 	.byte	0x08
	.zero		1


	//   ....[7]....
        /*0128*/ 	.word	0x000002b0
        /*012c*/ 	.word	0x000000ff
        /*0130*/ 	.word	0x00000040
        /*0134*/ 	.short	0x0100
        /*0136*/ 	.byte	0x08
	.zero		1


	//   ....[8]....
        /*0138*/ 	.word	0x000002c0
        /*013c*/ 	.word	0x000000ff
        /*0140*/ 	.word	0x00000020
        /*0144*/ 	.short	0x0100
        /*0146*/ 	.byte	0x08
	.zero		1


	//   ....[9]....
        /*0148*/ 	.word	0x000002d0
        /*014c*/ 	.word	0x000000ff
        /*0150*/ 	.word	0x00000048
        /*0154*/ 	.short	0x0100
        /*0156*/ 	.byte	0x08
	.zero		1


	//   ....[10]....
        /*0158*/ 	.word	0x000005d0
        /*015c*/ 	.word	0x000000ff
        /*0160*/ 	.word	0x00000080
        /*0164*/ 	.short	0x0100
        /*0166*/ 	.byte	0x08
	.zero		1


	//   ....[11]....
        /*0168*/ 	.word	0x00000640
        /*016c*/ 	.word	0x000000ff
        /*0170*/ 	.word	0x00000088
        /*0174*/ 	.short	0x0100
        /*0176*/ 	.byte	0x08
	.zero		1


	//   ....[12]....
        /*0178*/ 	.word	0x00000660
        /*017c*/ 	.word	0x000000ff
        /*0180*/ 	.word	0x00000060
        /*0184*/ 	.short	0x0100
        /*0186*/ 	.byte	0x09
	.zero		1


	//   ....[13]....
        /*0188*/ 	.word	0x00000670
        /*018c*/ 	.word	0x000000ff
        /*0190*/ 	.word	0x00000068
        /*0194*/ 	.short	0x0100
        /*0196*/ 	.byte	0x09
	.zero		1


	//   ....[14]....
        /*0198*/ 	.word	0x00000680
        /*019c*/ 	.word	0x000000ff
        /*01a0*/ 	.word	0x00000070
        /*01a4*/ 	.short	0x0100
        /*01a6*/ 	.byte	0x09
	.zero		1


	//   ....[15]....
        /*01a8*/ 	.word	0x00000690
        /*01ac*/ 	.word	0x000000ff
        /*01b0*/ 	.word	0x00000078
        /*01b4*/ 	.short	0x0100
        /*01b6*/ 	.byte	0x09
	.zero		1


	//   ....[16]....
        /*01b8*/ 	.word	0x00001480
        /*01bc*/ 	.word	0x0000009d
        /*01c0*/ 	.word	0x00000000
        /*01c4*/ 	.short	0x010a
        /*01c6*/ 	.byte	0x2a
	.zero		1


	//   ....[17]....
        /*01c8*/ 	.word	0x00001620
        /*01cc*/ 	.word	0x00000003
        /*01d0*/ 	.word	0x00000000
        /*01d4*/ 	.short	0x010a
        /*01d6*/ 	.byte	0x3f
	.zero		1


	//   ....[18]....
        /*01d8*/ 	.word	0x00001680
        /*01dc*/ 	.word	0x00000003
        /*01e0*/ 	.word	0x00000000
        /*01e4*/ 	.short	0x010a
        /*01e6*/ 	.byte	0x3f
	.zero		1


	//   ....[19]....
        /*01e8*/ 	.word	0x00001a10
        /*01ec*/ 	.word	0x000000ff
        /*01f0*/ 	.word	0x00000000
        /*01f4*/ 	.short	0x010a
        /*01f6*/ 	.byte	0x04
	.zero		1


	//   ....[20]....
        /*01f8*/ 	.word	0x00001a50
        /*01fc*/ 	.word	0x000000ff
        /*0200*/ 	.word	0x00000000
        /*0204*/ 	.short	0x010a
        /*0206*/ 	.byte	0x04
	.zero		1


	//   ....[21]....
        /*0208*/ 	.word	0x00001ce0
        /*020c*/ 	.word	0x000000ff
        /*0210*/ 	.word	0x00000000
        /*0214*/ 	.short	0x0101
        /*0216*/ 	.byte	0x04
	.zero		1


	//   ....[22]....
        /*0218*/ 	.word	0x00001dd0
        /*021c*/ 	.word	0x0000009e
        /*0220*/ 	.word	0x00000000
        /*0224*/ 	.short	0x0101
        /*0226*/ 	.byte	0x2d
	.zero		1


	//   ....[23]....
        /*0228*/ 	.word	0x00001ea0
        /*022c*/ 	.word	0x000000ff
        /*0230*/ 	.word	0x00000000
        /*0234*/ 	.short	0x0101
        /*0236*/ 	.byte	0x06
	.zero		1


	//   ....[24]....
        /*0238*/ 	.word	0x00001f50
        /*023c*/ 	.word	0x0000009d
        /*0240*/ 	.word	0x00000010
        /*0244*/ 	.short	0x010a
        /*0246*/ 	.byte	0x2a
	.zero		1


	//   ....[25]....
        /*0248*/ 	.word	0x00009d00
        /*024c*/ 	.word	0x000000a0
        /*0250*/ 	.word	0x00000000
        /*0254*/ 	.short	0x0101
        /*0256*/ 	.byte	0x2d
	.zero		1


	//   ....[26]....
        /*0258*/ 	.word	0x0000a660
        /*025c*/ 	.word	0x0000000a
        /*0260*/ 	.word	0x00000028
        /*0264*/ 	.short	0x010a
        /*0266*/ 	.byte	0x3f
	.zero		1


	//   ....[27]....
        /*0268*/ 	.word	0x0000aa00
        /*026c*/ 	.word	0x00000005
        /*0270*/ 	.word	0x00000088
        /*0274*/ 	.short	0x0101
        /*0276*/ 	.byte	0x3f
	.zero		1


	//   ....[28]....
        /*0278*/ 	.word	0x0000b180
        /*027c*/ 	.word	0x00000009
        /*0280*/ 	.word	0x00000000
        /*0284*/ 	.short	0x010a
        /*0286*/ 	.byte	0x3f
	.zero		1


	//   ....[29]....
        /*0288*/ 	.word	0x0000b200
        /*028c*/ 	.word	0x00000008
        /*0290*/ 	.word	0x00000000
        /*0294*/ 	.short	0x010a
        /*0296*/ 	.byte	0x3f
	.zero		1


	//   ....[30]....
        /*0298*/ 	.word	0x0000b290
        /*029c*/ 	.word	0x00000009
        /*02a0*/ 	.word	0x00000000
        /*02a4*/ 	.short	0x010a
        /*02a6*/ 	.byte	0x3f
	.zero		1


	//   ....[31]....
        /*02a8*/ 	.word	0x0000b320
        /*02ac*/ 	.word	0x00000006
        /*02b0*/ 	.word	0x00000000
        /*02b4*/ 	.short	0x010a
        /*02b6*/ 	.byte	0x3f
	.zero		1


	//   ....[32]....
        /*02b8*/ 	.word	0x0000b3b0
        /*02bc*/ 	.word	0x00000003
        /*02c0*/ 	.word	0x00000000
        /*02c4*/ 	.short	0x010a
        /*02c6*/ 	.byte	0x3f
	.zero		1


	//   ....[33]....
        /*02c8*/ 	.word	0x0000b410
        /*02cc*/ 	.word	0x0000009f
        /*02d0*/ 	.word	0x00000000
        /*02d4*/ 	.short	0x010a
        /*02d6*/ 	.byte	0x3f
	.zero		1


	//   ....[34]....
        /*02d8*/ 	.word	0x0000b460
        /*02dc*/ 	.word	0x00000003
        /*02e0*/ 	.word	0x00000000
        /*02e4*/ 	.short	0x010a
        /*02e6*/ 	.byte	0x3f
	.zero		1


	//   ....[35]....
        /*02e8*/ 	.word	0x0000b4c0
        /*02ec*/ 	.word	0x00000004
        /*02f0*/ 	.word	0x00000000
        /*02f4*/ 	.short	0x010a
        /*02f6*/ 	.byte	0x3f
	.zero		1


	//   ....[36]....
        /*02f8*/ 	.word	0x0000b510
        /*02fc*/ 	.word	0x0000009f
        /*0300*/ 	.word	0x00000010
        /*0304*/ 	.short	0x010a
        /*0306*/ 	.byte	0x3f
	.zero		1


	//   ....[37]....
        /*0308*/ 	.word	0x0000b5e0
        /*030c*/ 	.word	0x0000000a
        /*0310*/ 	.word	0x00000028
        /*0314*/ 	.short	0x010a
        /*0316*/ 	.byte	0x3f
	.zero		1


	//   ....[38]....
        /*0318*/ 	.word	0x0000b6b0
        /*031c*/ 	.word	0x00000009
        /*0320*/ 	.word	0x00000000
        /*0324*/ 	.short	0x010a
        /*0326*/ 	.byte	0x3f
	.zero		1


	//   ....[39]....
        /*0328*/ 	.word	0x0000b700
        /*032c*/ 	.word	0x00000008
        /*0330*/ 	.word	0x00000000
        /*0334*/ 	.short	0x010a
        /*0336*/ 	.byte	0x3f
	.zero		1


	//   ....[40]....
        /*0338*/ 	.word	0x0000b750
        /*033c*/ 	.word	0x00000009
        /*0340*/ 	.word	0x00000000
        /*0344*/ 	.short	0x010a
        /*0346*/ 	.byte	0x3f
	.zero		1


	//   ....[41]....
        /*0348*/ 	.word	0x0000b7a0
        /*034c*/ 	.word	0x00000006
        /*0350*/ 	.word	0x00000000
        /*0354*/ 	.short	0x010a
        /*0356*/ 	.byte	0x3f
	.zero		1


	//----- nvinfo : EIATTR_NUM_MBARRIERS
	.align		4
.L_37:
        /*0358*/ 	.byte	0x03, 0x38
        /*035a*/ 	.short	0x0010


	//----- nvinfo : EIATTR_EXIT_INSTR_OFFSETS
	.align		4
        /*035c*/ 	.byte	0x04, 0x1c
        /*035e*/ 	.short	(.L_39 - .L_38)


	//   ....[0]....
.L_38:
        /*0360*/ 	.word	0x000011a0


	//   ....[1]....
        /*0364*/ 	.word	0x00001200


	//   ....[2]....
        /*0368*/ 	.word	0x0000a390


	//   ....[3]....
        /*036c*/ 	.word	0x0000a3c0


	//   ....[4]....
        /*0370*/ 	.word	0x0000b400


	//----- nvinfo : EIATTR_MAX_THREADS
	.align		4
.L_39:
        /*0374*/ 	.byte	0x04, 0x05
        /*0376*/ 	.short	(.L_41 - .L_40)
.L_40:
        /*0378*/ 	.word	0x00000180
        /*037c*/ 	.word	0x00000001
        /*0380*/ 	.word	0x00000001


	//----- nvinfo : EIATTR_CRS_STACK_SIZE
	.align		4
.L_41:
        /*0384*/ 	.byte	0x04, 0x1e
        /*0386*/ 	.short	(.L_43 - .L_42)
.L_42:
        /*0388*/ 	.word	0x00000000


	//----- nvinfo : EIATTR_CBANK_PARAM_SIZE
	.align		4
.L_43:
        /*038c*/ 	.byte	0x03, 0x19
        /*038e*/ 	.short	0x0470


	//----- nvinfo : EIATTR_PARAM_CBANK
	.align		4
        /*0390*/ 	.byte	0x04, 0x0a
        /*0392*/ 	.short	(.L_45 - .L_44)
	.align		4
.L_44:
        /*0394*/ 	.word	index@(.nv.constant0._ZN7cutlass13device_kernelINS_4gemm6kernel13GemmUniversalIN4cute5tupleIJiiiiEEENS1_10collective13CollectiveMmaINS1_34MainloopSm90TmaGmmaWarpSpecializedILi5ENS5_IJNS4_1CILi1EEESB_SB_EEENS1_32KernelTmaWarpSpecializedPingpongEEENS5_IJNSA_ILi64EEENSA_ILi256EEESF_EEENS_6half_tENS5_IJlSB_lEEESI_SJ_NS4_8TiledMMAINS4_8MMA_AtomIJNS4_4SM904GMMA26MMA_64x256x16_F32F16F16_SSILNSN_5MajorE0ELSP_0ELNSN_7ScaleInE1ELSQ_1EEEEEENS4_6LayoutISC_NS5_IJNSA_ILi0EEESU_SU_EEEEENS5_IJNS4_10UnderscoreESX_SX_EEEEENS4_13SM90_TMA_LOADENS4_14ComposedLayoutINS4_7SwizzleILi3ELi4ELi3EEENS4_18smem_ptr_flag_bitsILi16EEENST_INS5_IJNSA_ILi8EEESF_EEENS5_IJSF_SB_EEEEEEEvNS4_8identityES10_S1A_vS1B_EENS_8epilogue10collective6detail29Sm90TmaWarpSpecializedAdapterINS1E_15DefaultEpilogueISI_SJ_SJ_NS1D_6thread17LinearCombinationISI_Li1EffLNS1I_9ScaleType4KindE0ELNS_15FloatRoundStyleE2ESI_EENS1_15EpilogueDefaultEEEEEvvEEEEvNT_6ParamsE)
        /*0398*/ 	.short	0x0210
        /*039a*/ 	.short	0x0470


	//----- nvinfo : EIATTR_SW_WAR
	.align		4
.L_45:
        /*039c*/ 	.byte	0x04, 0x36
        /*039e*/ 	.short	(.L_47 - .L_46)
.L_46:
        /*03a0*/ 	.word	0x00000008
.L_47:


//--------------------- .nv.callgraph             --------------------------
	.section	.nv.callgraph,"",@"SHT_CUDA_CALLGRAPH"
	.align	4
	.sectionentsize	8
	.align		4
        /*0000*/ 	.word	0x00000000
	.align		4
        /*0004*/ 	.word	0xffffffff
	.align		4
        /*0008*/ 	.word	index@(_ZN7cutlass13device_kernelINS_4gemm6kernel13GemmUniversalIN4cute5tupleIJiiiiEEENS1_10collective13CollectiveMmaINS1_34MainloopSm90TmaGmmaWarpSpecializedILi5ENS5_IJNS4_1CILi1EEESB_SB_EEENS1_32KernelTmaWarpSpecializedPingpongEEENS5_IJNSA_ILi64EEENSA_ILi256EEESF_EEENS_6half_tENS5_IJlSB_lEEESI_SJ_NS4_8TiledMMAINS4_8MMA_AtomIJNS4_4SM904GMMA26MMA_64x256x16_F32F16F16_SSILNSN_5MajorE0ELSP_0ELNSN_7ScaleInE1ELSQ_1EEEEEENS4_6LayoutISC_NS5_IJNSA_ILi0EEESU_SU_EEEEENS5_IJNS4_10UnderscoreESX_SX_EEEEENS4_13SM90_TMA_LOADENS4_14ComposedLayoutINS4_7SwizzleILi3ELi4ELi3EEENS4_18smem_ptr_flag_bitsILi16EEENST_INS5_IJNSA_ILi8EEESF_EEENS5_IJSF_SB_EEEEEEEvNS4_8identityES10_S1A_vS1B_EENS_8epilogue10collective6detail29Sm90TmaWarpSpecializedAdapterINS1E_15DefaultEpilogueISI_SJ_SJ_NS1D_6thread17LinearCombinationISI_Li1EffLNS1I_9ScaleType4KindE0ELNS_15FloatRoundStyleE2ESI_EENS1_15EpilogueDefaultEEEEEvvEEEEvNT_6ParamsE)
	.align		4
        /*000c*/ 	.word	index@(__assertfail)
	.align		4
        /*0010*/ 	.word	0x00000000
	.align		4
        /*0014*/ 	.word	0xfffffffe
	.align		4
        /*0018*/ 	.word	0x00000000
	.align		4
        /*001c*/ 	.word	0xfffffffd
	.align		4
        /*0020*/ 	.word	0x00000000
	.align		4
        /*0024*/ 	.word	0xfffffffc


//--------------------- .nv.constant4             --------------------------
	.section	.nv.constant4,"a",@progbits
	.align	8
	.align		8
.nv.constant4:
        /*0000*/ 	.dword	__assertfail
	.align		8
        /*0008*/ 	.dword	__unnamed_1
	.align		8
        /*0010*/ 	.dword	_ZN40_INTERNAL_f39fc9e0_4_k_cu_5c1b9efa_157644cuda3std3__45__cpo5beginE
	.align		8
        /*0018*/ 	.dword	_ZN40_INTERNAL_f39fc9e0_4_k_cu_5c1b9efa_157644cuda3std3__45__cpo3endE
	.align		8
        /*0020*/ 	.dword	_ZN40_INTERNAL_f39fc9e0_4_k_cu_5c1b9efa_157644cuda3std3__45__cpo6cbeginE
	.align		8
        /*0028*/ 	.dword	_ZN40_INTERNAL_f39fc9e0_4_k_cu_5c1b9efa_157644cuda3std3__45__cpo4cendE
	.align		8
        /*0030*/ 	.dword	_ZN40_INTERNAL_f39fc9e0_4_k_cu_5c1b9efa_157644cuda3std3__442_GLOBAL__N__f39fc9e0_4_k_cu_5c1b9efa_157646ignoreE
	.align		8
        /*0038*/ 	.dword	_ZN40_INTERNAL_f39fc9e0_4_k_cu_5c1b9efa_157644cuda3std3__419piecewise_constructE
	.align		8
        /*0040*/ 	.dword	_ZN40_INTERNAL_f39fc9e0_4_k_cu_5c1b9efa_157644cuda3std3__48in_placeE
	.align		8
        /*0048*/ 	.dword	_ZN40_INTERNAL_f39fc9e0_4_k_cu_5c1b9efa_157644cuda3std6ranges3__45__cpo4swapE
	.align		8
        /*0050*/ 	.dword	_ZN40_INTERNAL_f39fc9e0_4_k_cu_5c1b9efa_157644cuda3std6ranges3__45__cpo9iter_moveE
	.align		8
        /*0058*/ 	.dword	_ZN40_INTERNAL_f39fc9e0_4_k_cu_5c1b9efa_157644cute7productE
	.align		8
        /*0060*/ 	.dword	_ZN40_INTERNAL_f39fc9e0_4_k_cu_5c1b9efa_157644cute1_E
	.align		8
        /*0068*/ 	.dword	$str$22
	.align		8
        /*0070*/ 	.dword	$str$23


//--------------------- .text._ZN7cutlass13device_kernelINS_4gemm6kernel13GemmUniversalIN4cute5tupleIJiiiiEEENS1_10collective13CollectiveMmaINS1_34MainloopSm90TmaGmmaWarpSpecializedILi5ENS5_IJNS4_1CILi1EEESB_SB_EEENS1_32KernelTmaWarpSpecializedPingpongEEENS5_IJNSA_ILi64EEENSA_ILi256EEESF_EEENS_6half_tENS5_IJlSB_lEEESI_SJ_NS4_8TiledMMAINS4_8MMA_AtomIJNS4_4SM904GMMA26MMA_64x256x16_F32F16F16_SSILNSN_5MajorE0ELSP_0ELNSN_7ScaleInE1ELSQ_1EEEEEENS4_6LayoutISC_NS5_IJNSA_ILi0EEESU_SU_EEEEENS5_IJNS4_10UnderscoreESX_SX_EEEEENS4_13SM90_TMA_LOADENS4_14ComposedLayoutINS4_7SwizzleILi3ELi4ELi3EEENS4_18smem_ptr_flag_bitsILi16EEENST_INS5_IJNSA_ILi8EEESF_EEENS5_IJSF_SB_EEEEEEEvNS4_8identityES10_S1A_vS1B_EENS_8epilogue10collective6detail29Sm90TmaWarpSpecializedAdapterINS1E_15DefaultEpilogueISI_SJ_SJ_NS1D_6thread17LinearCombinationISI_Li1EffLNS1I_9ScaleType4KindE0ELNS_15FloatRoundStyleE2ESI_EENS1_15EpilogueDefaultEEEEEvvEEEEvNT_6ParamsE --------------------------
	.section	.text._ZN7cutlass13device_kernelINS_4gemm6kernel13GemmUniversalIN4cute5tupleIJiiiiEEENS1_10collective13CollectiveMmaINS1_34MainloopSm90TmaGmmaWarpSpecializedILi5ENS5_IJNS4_1CILi1EEESB_SB_EEENS1_32KernelTmaWarpSpecializedPingpongEEENS5_IJNSA_ILi64EEENSA_ILi256EEESF_EEENS_6half_tENS5_IJlSB_lEEESI_SJ_NS4_8TiledMMAINS4_8MMA_AtomIJNS4_4SM904GMMA26MMA_64x256x16_F32F16F16_SSILNSN_5MajorE0ELSP_0ELNSN_7ScaleInE1ELSQ_1EEEEEENS4_6LayoutISC_NS5_IJNSA_ILi0EEESU_SU_EEEEENS5_IJNS4_10UnderscoreESX_SX_EEEEENS4_13SM90_TMA_LOADENS4_14ComposedLayoutINS4_7SwizzleILi3ELi4ELi3EEENS4_18smem_ptr_flag_bitsILi16EEENST_INS5_IJNSA_ILi8EEESF_EEENS5_IJSF_SB_EEEEEEEvNS4_8identityES10_S1A_vS1B_EENS_8epilogue10collective6detail29Sm90TmaWarpSpecializedAdapterINS1E_15DefaultEpilogueISI_SJ_SJ_NS1D_6thread17LinearCombinationISI_Li1EffLNS1I_9ScaleType4KindE0ELNS_15FloatRoundStyleE2ESI_EENS1_15EpilogueDefaultEEEEEvvEEEEvNT_6ParamsE,"ax",@progbits
	.align	128
.text._ZN7cutlass13device_kernelINS_4gemm6kernel13GemmUniversalIN4cute5tupleIJiiiiEEENS1_10collective13CollectiveMmaINS1_34MainloopSm90TmaGmmaWarpSpecializedILi5ENS5_IJNS4_1CILi1EEESB_SB_EEENS1_32KernelTmaWarpSpecializedPingpongEEENS5_IJNSA_ILi64EEENSA_ILi256EEESF_EEENS_6half_tENS5_IJlSB_lEEESI_SJ_NS4_8TiledMMAINS4_8MMA_AtomIJNS4_4SM904GMMA26MMA_64x256x16_F32F16F16_SSILNSN_5MajorE0ELSP_0ELNSN_7ScaleInE1ELSQ_1EEEEEENS4_6LayoutISC_NS5_IJNSA_ILi0EEESU_SU_EEEEENS5_IJNS4_10UnderscoreESX_SX_EEEEENS4_13SM90_TMA_LOADENS4_14ComposedLayoutINS4_7SwizzleILi3ELi4ELi3EEENS4_18smem_ptr_flag_bitsILi16EEENST_INS5_IJNSA_ILi8EEESF_EEENS5_IJSF_SB_EEEEEEEvNS4_8identityES10_S1A_vS1B_EENS_8epilogue10collective6detail29Sm90TmaWarpSpecializedAdapterINS1E_15DefaultEpilogueISI_SJ_SJ_NS1D_6thread17LinearCombinationISI_Li1EffLNS1I_9ScaleType4KindE0ELNS_15FloatRoundStyleE2ESI_EENS1_15EpilogueDefaultEEEEEvvEEEEvNT_6ParamsE:
        .type           _ZN7cutlass13device_kernelINS_4gemm6kernel13GemmUniversalIN4cute5tupleIJiiiiEEENS1_10collective13CollectiveMmaINS1_34MainloopSm90TmaGmmaWarpSpecializedILi5ENS5_IJNS4_1CILi1EEESB_SB_EEENS1_32KernelTmaWarpSpecializedPingpongEEENS5_IJNSA_ILi64EEENSA_ILi256EEESF_EEENS_6half_tENS5_IJlSB_lEEESI_SJ_NS4_8TiledMMAINS4_8MMA_AtomIJNS4_4SM904GMMA26MMA_64x256x16_F32F16F16_SSILNSN_5MajorE0ELSP_0ELNSN_7ScaleInE1ELSQ_1EEEEEENS4_6LayoutISC_NS5_IJNSA_ILi0EEESU_SU_EEEEENS5_IJNS4_10UnderscoreESX_SX_EEEEENS4_13SM90_TMA_LOADENS4_14ComposedLayoutINS4_7SwizzleILi3ELi4ELi3EEENS4_18smem_ptr_flag_bitsILi16EEENST_INS5_IJNSA_ILi8EEESF_EEENS5_IJSF_SB_EEEEEEEvNS4_8identityES10_S1A_vS1B_EENS_8epilogue10collective6detail29Sm90TmaWarpSpecializedAdapterINS1E_15DefaultEpilogueISI_SJ_SJ_NS1D_6thread17LinearCombinationISI_Li1EffLNS1I_9ScaleType4KindE0ELNS_15FloatRoundStyleE2ESI_EENS1_15EpilogueDefaultEEEEEvvEEEEvNT_6ParamsE,@function
        .size           _ZN7cutlass13device_kernelINS_4gemm6kernel13GemmUniversalIN4cute5tupleIJiiiiEEENS1_10collective13CollectiveMmaINS1_34MainloopSm90TmaGmmaWarpSpecializedILi5ENS5_IJNS4_1CILi1EEESB_SB_EEENS1_32KernelTmaWarpSpecializedPingpongEEENS5_IJNSA_ILi64EEENSA_ILi256EEESF_EEENS_6half_tENS5_IJlSB_lEEESI_SJ_NS4_8TiledMMAINS4_8MMA_AtomIJNS4_4SM904GMMA26MMA_64x256x16_F32F16F16_SSILNSN_5MajorE0ELSP_0ELNSN_7ScaleInE1ELSQ_1EEEEEENS4_6LayoutISC_NS5_IJNSA_ILi0EEESU_SU_EEEEENS5_IJNS4_10UnderscoreESX_SX_EEEEENS4_13SM90_TMA_LOADENS4_14ComposedLayoutINS4_7SwizzleILi3ELi4ELi3EEENS4_18smem_ptr_flag_bitsILi16EEENST_INS5_IJNSA_ILi8EEESF_EEENS5_IJSF_SB_EEEEEEEvNS4_8identityES10_S1A_vS1B_EENS_8epilogue10collective6detail29Sm90TmaWarpSpecializedAdapterINS1E_15DefaultEpilogueISI_SJ_SJ_NS1D_6thread17LinearCombinationISI_Li1EffLNS1I_9ScaleType4KindE0ELNS_15FloatRoundStyleE2ESI_EENS1_15EpilogueDefaultEEEEEvvEEEEvNT_6ParamsE,(.L_x_327 - _ZN7cutlass13device_kernelINS_4gemm6kernel13GemmUniversalIN4cute5tupleIJiiiiEEENS1_10collective13CollectiveMmaINS1_34MainloopSm90TmaGmmaWarpSpecializedILi5ENS5_IJNS4_1CILi1EEESB_SB_EEENS1_32KernelTmaWarpSpecializedPingpongEEENS5_IJNSA_ILi64EEENSA_ILi256EEESF_EEENS_6half_tENS5_IJlSB_lEEESI_SJ_NS4_8TiledMMAINS4_8MMA_AtomIJNS4_4SM904GMMA26MMA_64x256x16_F32F16F16_SSILNSN_5MajorE0ELSP_0ELNSN_7ScaleInE1ELSQ_1EEEEEENS4_6LayoutISC_NS5_IJNSA_ILi0EEESU_SU_EEEEENS5_IJNS4_10UnderscoreESX_SX_EEEEENS4_13SM90_TMA_LOADENS4_14ComposedLayoutINS4_7SwizzleILi3ELi4ELi3EEENS4_18smem_ptr_flag_bitsILi16EEENST_INS5_IJNSA_ILi8EEESF_EEENS5_IJSF_SB_EEEEEEEvNS4_8identityES10_S1A_vS1B_EENS_8epilogue10collective6detail29Sm90TmaWarpSpecializedAdapterINS1E_15DefaultEpilogueISI_SJ_SJ_NS1D_6thread17LinearCombinationISI_Li1EffLNS1I_9ScaleType4KindE0ELNS_15FloatRoundStyleE2ESI_EENS1_15EpilogueDefaultEEEEEvvEEEEvNT_6ParamsE)
        .other          _ZN7cutlass13device_kernelINS_4gemm6kernel13GemmUniversalIN4cute5tupleIJiiiiEEENS1_10collective13CollectiveMmaINS1_34MainloopSm90TmaGmmaWarpSpecializedILi5ENS5_IJNS4_1CILi1EEESB_SB_EEENS1_32KernelTmaWarpSpecializedPingpongEEENS5_IJNSA_ILi64EEENSA_ILi256EEESF_EEENS_6half_tENS5_IJlSB_lEEESI_SJ_NS4_8TiledMMAINS4_8MMA_AtomIJNS4_4SM904GMMA26MMA_64x256x16_F32F16F16_SSILNSN_5MajorE0ELSP_0ELNSN_7ScaleInE1ELSQ_1EEEEEENS4_6LayoutISC_NS5_IJNSA_ILi0EEESU_SU_EEEEENS5_IJNS4_10UnderscoreESX_SX_EEEEENS4_13SM90_TMA_LOADENS4_14ComposedLayoutINS4_7SwizzleILi3ELi4ELi3EEENS4_18smem_ptr_flag_bitsILi16EEENST_INS5_IJNSA_ILi8EEESF_EEENS5_IJSF_SB_EEEEEEEvNS4_8identityES10_S1A_vS1B_EENS_8epilogue10collective6detail29Sm90TmaWarpSpecializedAdapterINS1E_15DefaultEpilogueISI_SJ_SJ_NS1D_6thread17LinearCombinationISI_Li1EffLNS1I_9ScaleType4KindE0ELNS_15FloatRoundStyleE2ESI_EENS1_15EpilogueDefaultEEEEEvvEEEEvNT_6ParamsE,@"STO_CUDA_ENTRY STV_DEFAULT"
_ZN7cutlass13device_kernelINS_4gemm6kernel13GemmUniversalIN4cute5tupleIJiiiiEEENS1_10collective13CollectiveMmaINS1_34MainloopSm90TmaGmmaWarpSpecializedILi5ENS5_IJNS4_1CILi1EEESB_SB_EEENS1_32KernelTmaWarpSpecializedPingpongEEENS5_IJNSA_ILi64EEENSA_ILi256EEESF_EEENS_6half_tENS5_IJlSB_lEEESI_SJ_NS4_8TiledMMAINS4_8MMA_AtomIJNS4_4SM904GMMA26MMA_64x256x16_F32F16F16_SSILNSN_5MajorE0ELSP_0ELNSN_7ScaleInE1ELSQ_1EEEEEENS4_6LayoutISC_NS5_IJNSA_ILi0EEESU_SU_EEEEENS5_IJNS4_10UnderscoreESX_SX_EEEEENS4_13SM90_TMA_LOADENS4_14ComposedLayoutINS4_7SwizzleILi3ELi4ELi3EEENS4_18smem_ptr_flag_bitsILi16EEENST_INS5_IJNSA_ILi8EEESF_EEENS5_IJSF_SB_EEEEEEEvNS4_8identityES10_S1A_vS1B_EENS_8epilogue10collective6detail29Sm90TmaWarpSpecializedAdapterINS1E_15DefaultEpilogueISI_SJ_SJ_NS1D_6thread17LinearCombinationISI_Li1EffLNS1I_9ScaleType4KindE0ELNS_15FloatRoundStyleE2ESI_EENS1_15EpilogueDefaultEEEEEvvEEEEvNT_6ParamsE:
[----:B------:R-:W0:Y:S02]  /*0000*/  LDC R1, c[0x0][0x28] ;  /* 0x00000a00ff017b82 */ /* 0x000e240000000800 */
[----:B0-----:R-:W-:Y:S01]  /*0010*/  VIADD R1, R1, 0xfffffff8 ;  /* 0xfffffff801017836 */ /* 0x001fe20000000000 */
[----:B------:R-:W0:Y:S01]  /*0020*/  S2R R4, SR_TID.X ;  /* 0x0000000000047919 */ /* 0x000e220000002100 */
[----:B------:R-:W-:Y:S01]  /*0030*/  ELECT P0, URZ, PT ;  /* 0x00000000003f782f */ /* 0x000fe20003800000 */
[----:B------:R-:W-:Y:S01]  /*0040*/  BSSY B0, `(.L_x_0) ;  /* 0x000000f000007945 */ /* 0x000fe20003800000 */
[--C-:B0-----:R-:W-:Y:S02]  /*0050*/  SHF.R.U32.HI R0, RZ, 0x5, R4.reuse ;  /* 0x00000005ff007819 */ /* 0x101fe40000011604 */
[----:B------:R-:W-:-:S03]  /*0060*/  SHF.R.U32.HI R5, RZ, 0x7, R4 ;  /* 0x00000007ff057819 */ /* 0x000fc60000011604 */
[----:B------:R-:W0:Y:S04]  /*0070*/  SHFL.IDX PT, R2, R0, RZ, 0x1f ;  /* 0x00001fff00027589 */ /* 0x000e2800000e0000 */
[----:B------:R1:W2:Y:S01]  /*0080*/  SHFL.IDX PT, R8, R5, RZ, 0x1f ;  /* 0x00001fff05087589 */ /* 0x0002a200000e0000 */
[----:B0-----:R-:W-:-:S13]  /*0090*/  ISETP.NE.OR P0, PT, R2, RZ, !P0 ;  /* 0x000000ff0200720c */ /* 0x001fda0004705670 */
[----:B-12---:R-:W-:Y:S05]  /*00a0*/  @P0 BRA `(.L_x_1) ;  /* 0x0000000000200947 */ /* 0x006fea0003800000 */
[----:B------:R-:W-:Y:S02]  /*00b0*/  ULDC.64 UR4, c[0x0][0x198] ;  /* 0x0000660000047ab9 */ /* 0x000fe40000000a00 */
[----:B------:R-:W-:Y:S02]  /*00c0*/  UIADD3 UR6, UP0, UR4, 0xf0, URZ ;  /* 0x000000f004067890 */ /* 0x000fe4000ff1e03f */
[----:B------:R-:W-:Y:S02]  /*00d0*/  UIADD3 UR4, UP1, UR4, 0x1f0, URZ ;  /* 0x000001f004047890 */ /* 0x000fe4000ff3e03f */
[----:B------:R-:W-:Y:S02]  /*00e0*/  UIADD3.X UR7, URZ, UR5, URZ, UP0, !UPT ;  /* 0x000000053f077290 */ /* 0x000fe400087fe43f */
[----:B------:R-:W-:-:S07]  /*00f0*/  UIADD3.X UR5, URZ, UR5, URZ, UP1, !UPT ;  /* 0x000000053f057290 */ /* 0x000fce0008ffe43f */
[----:B------:R0:W-:Y:S02]  /*0100*/  UTMACCTL.PF [UR6] ;  /* 0x00000000060079b9 */ /* 0x0001e40008040000 */
[----:B------:R0:W-:Y:S02]  /*0110*/  UTMACCTL.PF [UR4] ;  /* 0x00000000040079b9 */ /* 0x0001e40008040000 */
[----:B0-----:R-:W-:Y:S01]  /*0120*/  NOP ;  /* 0x0000000000007918 */ /* 0x001fe20000000000 */
.L_x_1:
[----:B------:R-:W-:Y:S05]  /*0130*/  BSYNC B0 ;  /* 0x0000000000007941 */ /* 0x000fea0003800000 */
.L_x_0:
[----:B------:R-:W0:Y:S02]  /*0140*/  SHFL.IDX PT, R3, R0, RZ, 0x1f ;  /* 0x00001fff00037589 */ /* 0x000e2400000e0000 */
[----:B0-----:R-:W-:-:S13]  /*0150*/  ISETP.NE.AND P0, PT, R3, RZ, PT ;  /* 0x000000ff0300720c */ /* 0x001fda0003f05270 */
[----:B------:R-:W-:Y:S05]  /*0160*/  @P0 BRA `(.L_x_2) ;  /* 0x0000000000600947 */ /* 0x000fea0003800000 */
[----:B------:R-:W0:Y:S01]  /*0170*/  S2UR UR8, SR_CgaCtaId ;  /* 0x00000000000879c3 */ /* 0x000e220000008800 */
[----:B------:R-:W-:Y:S01]  /*0180*/  UMOV UR4, 0x400 ;  /* 0x0000040000047882 */ /* 0x000fe20000000000 */
[----:B------:R-:W-:Y:S01]  /*0190*/  UMOV UR5, 0x1 ;  /* 0x0000000100057882 */ /* 0x000fe20000000000 */
[----:B------:R-:W-:Y:S01]  /*01a0*/  UMOV UR6, 0x80 ;  /* 0x0000008000067882 */ /* 0x000fe20000000000 */
[----:B------:R-:W-:Y:S01]  /*01b0*/  ELECT P0, URZ, PT ;  /* 0x00000000003f782f */ /* 0x000fe20003800000 */
[----:B------:R-:W-:-:S04]  /*01c0*/  UIADD3 UR6, -UR6, 0x100000, URZ ;  /* 0x0010000006067890 */ /* 0x000fc8000fffe13f */
[----:B------:R-:W-:Y:S02]  /*01d0*/  USHF.L.U32 UR7, UR6, 0xb, URZ ;  /* 0x0000000b06077899 */ /* 0x000fe4000800063f */
[----:B------:R-:W-:Y:S02]  /*01e0*/  USHF.L.U32 UR6, UR6, 0x1, URZ ;  /* 0x0000000106067899 */ /* 0x000fe4000800063f */
[----:B0-----:R-:W-:Y:S02]  /*01f0*/  ULEA UR8, UR8, UR4, 0x18 ;  /* 0x0000000408087291 */ /* 0x001fe4000f8ec03f */
[----:B------:R-:W-:-:S04]  /*0200*/  UIADD3 UR4, -UR5, 0x100000, URZ ;  /* 0x0010000005047890 */ /* 0x000fc8000fffe13f */
[----:B------:R-:W-:Y:S02]  /*0210*/  USHF.L.U32 UR5, UR4, 0xb, URZ ;  /* 0x0000000b04057899 */ /* 0x000fe4000800063f */
[----:B------:R-:W-:Y:S01]  /*0220*/  USHF.L.U32 UR4, UR4, 0x1, URZ ;  /* 0x0000000104047899 */ /* 0x000fe2000800063f */
[----:B------:R-:W0:Y:S11]  /*0230*/  FENCE.VIEW.ASYNC.S ;  /* 0x00000000000073c6 */ /* 0x000e360000000000 */
[----:B0-----:R0:W1:Y:S01]  /*0240*/  SYNCS.EXCH.64 URZ, [UR8], UR4 ;  /* 0x00000004083f75b2 */ /* 0x0010620008000100 */
[----:B------:R0:W2:Y:S01]  /*0250*/  SYNCS.EXCH.64 URZ, [UR8+0x28], UR6 ;  /* 0x00002806083f75b2 */ /* 0x0000a20008000100 */
[----:B------:R0:W3:Y:S01]  /*0260*/  SYNCS.EXCH.64 URZ, [UR8+0x8], UR4 ;  /* 0x00000804083f75b2 */ /* 0x0000e20008000100 */
[----:B------:R0:W4:Y:S01]  /*0270*/  SYNCS.EXCH.64 URZ, [UR8+0x30], UR6 ;  /* 0x00003006083f75b2 */ /* 0x0001220008000100 */
[----:B------:R0:W0:Y:S01]  /*0280*/  SYNCS.EXCH.64 URZ, [UR8+0x10], UR4 ;  /* 0x00001004083f75b2 */ /* 0x0000220008000100 */
[----:B------:R0:W0:Y:S01]  /*0290*/  SYNCS.EXCH.64 URZ, [UR8+0x38], UR6 ;  /* 0x00003806083f75b2 */ /* 0x0000220008000100 */
[----:B------:R0:W0:Y:S01]  /*02a0*/  SYNCS.EXCH.64 URZ, [UR8+0x18], UR4 ;  /* 0x00001804083f75b2 */ /* 0x0000220008000100 */
[----:B------:R0:W0:Y:S01]  /*02b0*/  SYNCS.EXCH.64 URZ, [UR8+0x40], UR6 ;  /* 0x00004006083f75b2 */ /* 0x0000220008000100 */
[----:B------:R0:W0:Y:S01]  /*02c0*/  SYNCS.EXCH.64 URZ, [UR8+0x20], UR4 ;  /* 0x00002004083f75b2 */ /* 0x0000220008000100 */
[----:B------:R0:W0:Y:S01]  /*02d0*/  SYNCS.EXCH.64 URZ, [UR8+0x48], UR6 ;  /* 0x00004806083f75b2 */ /* 0x0000220008000100 */
[----:B------:R-:W-:Y:S01]  /*02e0*/  NOP ;  /* 0x0000000000007918 */ /* 0x000fe20000000000 */
.L_x_2:
[----:B------:R-:W5:Y:S01]  /*02f0*/  SHFL.IDX PT, R6, R0, RZ, 0x1f ;  /* 0x00001fff00067589 */ /* 0x000f6200000e0000 */
[----:B------:R-:W-:Y:S01]  /*0300*/  ELECT P0, URZ, PT ;  /* 0x00000000003f782f */ /* 0x000fe20003800000 */
[----:B------:R-:W-:Y:S01]  /*0310*/  NOP ;  /* 0x0000000000007918 */ /* 0x000fe20000000000 */
[----:B------:R-:W-:Y:S01]  /*0320*/  ELECT P1, URZ, PT ;  /* 0x00000000003f782f */ /* 0x000fe20003820000 */
[----:B------:R-:W1:Y:S01]  /*0330*/  SHFL.IDX PT, R3, R0, RZ, 0x1f ;  /* 0x00001fff00037589 */ /* 0x000e6200000e0000 */
[----:B0-----:R-:W-:Y:S01]  /*0340*/  UMOV UR4, 0x20 ;  /* 0x0000002000047882 */ /* 0x001fe20000000000 */
[----:B------:R-:W-:Y:S01]  /*0350*/  UMOV UR11, 0x80 ;  /* 0x00000080000b7882 */ /* 0x000fe20000000000 */
[----:B------:R-:W-:Y:S01]  /*0360*/  NOP ;  /* 0x0000000000007918 */ /* 0x000fe20000000000 */
[C---:B------:R-:W-:Y:S01]  /*0370*/  VIADD R33, R8.reuse, 0xffffffff ;  /* 0xffffffff08217836 */ /* 0x040fe20000000000 */
[----:B------:R-:W0:Y:S01]  /*0380*/  SHFL.IDX PT, R5, R5, RZ, 0x1f ;  /* 0x00001fff05057589 */ /* 0x000e2200000e0000 */
[----:B------:R-:W-:Y:S01]  /*0390*/  ULDC.64 UR36, c[0x0][0x208] ;  /* 0x0000820000247ab9 */ /* 0x000fe20000000a00 */
[----:B------:R-:W-:-:S02]  /*03a0*/  ISETP.NE.AND P2, PT, R8, RZ, PT ;  /* 0x000000ff0800720c */ /* 0x000fc40003f45270 */
[----:B------:R-:W-:Y:S02]  /*03b0*/  ISETP.GE.U32.AND P3, PT, R33, 0x2, PT ;  /* 0x000000022100780c */ /* 0x000fe40003f66070 */
[----:B-----5:R-:W-:Y:S02]  /*03c0*/  ISETP.NE.OR P0, PT, R6, RZ, !P0 ;  /* 0x000000ff0600720c */ /* 0x020fe40004705670 */
[----:B-1----:R-:W-:Y:S02]  /*03d0*/  ISETP.NE.OR P1, PT, R3, RZ, !P1 ;  /* 0x000000ff0300720c */ /* 0x002fe40004f25670 */
[----:B------:R-:W-:-:S04]  /*03e0*/  SHF.R.S32.HI R3, RZ, 0x1f, R2 ;  /* 0x0000001fff037819 */ /* 0x000fc80000011402 */
[----:B------:R-:W-:-:S05]  /*03f0*/  LEA.HI R3, R3, R2, RZ, 0x2 ;  /* 0x0000000203037211 */ /* 0x000fca00078f10ff */
[----:B------:R-:W-:Y:S01]  /*0400*/  VOTEU.ALL UP0, P0 ;  /* 0x00000000003f7886 */ /* 0x000fe20000000000 */
[----:B------:R-:W-:Y:S01]  /*0410*/  LOP3.LUT R3, R3, 0xfffffffc, RZ, 0xc0, !PT ;  /* 0xfffffffc03037812 */ /* 0x000fe200078ec0ff */
[----:B------:R-:W-:-:S03]  /*0420*/  VOTEU.ALL UP1, P1 ;  /* 0x00000000003f7886 */ /* 0x000fc60000820000 */
[----:B------:R-:W1:Y:S01]  /*0430*/  @!UP0 S2UR UR7, SR_CgaCtaId ;  /* 0x00000000000789c3 */ /* 0x000e620000008800 */
[----:B------:R-:W-:Y:S01]  /*0440*/  @!UP0 UMOV UR6, 0x400 ;  /* 0x0000040000068882 */ /* 0x000fe20000000000 */
[----:B------:R-:W-:-:S04]  /*0450*/  @!UP0 UIADD3 UR4, -UR4, 0x100000, URZ ;  /* 0x0010000004048890 */ /* 0x000fc8000fffe13f */
[----:B------:R-:W-:Y:S02]  /*0460*/  @!UP0 USHF.L.U32 UR5, UR4, 0xb, URZ ;  /* 0x0000000b04058899 */ /* 0x000fe4000800063f */
[----:B------:R-:W-:Y:S01]  /*0470*/  @!UP0 USHF.L.U32 UR4, UR4, 0x1, URZ ;  /* 0x0000000104048899 */ /* 0x000fe2000800063f */
[----:B------:R-:W-:Y:S01]  /*0480*/  IMAD.IADD R0, R2, 0x1, -R3 ;  /* 0x0000000102007824 */ /* 0x000fe200078e0a03 */
[----:B------:R-:W-:Y:S01]  /*0490*/  @!UP1 UMOV UR9, 0x400 ;  /* 0x0000040000099882 */ /* 0x000fe20000000000 */
[----:B------:R-:W-:Y:S01]  /*04a0*/  VOTEU.ALL UP2, P1 ;  /* 0x00000000003f7886 */ /* 0x000fe20000840000 */
[----:B------:R-:W-:Y:S01]  /*04b0*/  VOTEU.ALL UP3, P1 ;  /* 0x00000000003f7886 */ /* 0x000fe20000860000 */
[----:B------:R-:W-:Y:S01]  /*04c0*/  VOTEU.ALL UP4, P1 ;  /* 0x00000000003f7886 */ /* 0x000fe20000880000 */
[----:B------:R-:W5:Y:S01]  /*04d0*/  @!UP1 S2UR UR10, SR_CgaCtaId ;  /* 0x00000000000a99c3 */ /* 0x000f620000008800 */
[----:B------:R-:W-:Y:S01]  /*04e0*/  VOTEU.ALL UP5, P1 ;  /* 0x00000000003f7886 */ /* 0x000fe200008a0000 */
[----:B------:R-:W-:-:S04]  /*04f0*/  SHF.R.S32.HI R3, RZ, 0x1f, R4 ;  /* 0x0000001fff037819 */ /* 0x000fc80000011404 */
[----:B------:R-:W-:-:S04]  /*0500*/  LEA.HI R3, R3, R4, RZ, 0x7 ;  /* 0x0000000403037211 */ /* 0x000fc800078f38ff */
[----:B------:R-:W-:-:S05]  /*0510*/  LOP3.LUT R3, R3, 0xffffff80, RZ, 0xc0, !PT ;  /* 0xffffff8003037812 */ /* 0x000fca00078ec0ff */
[----:B------:R-:W-:Y:S01]  /*0520*/  IMAD.IADD R3, R4, 0x1, -R3 ;  /* 0x0000000104037824 */ /* 0x000fe200078e0a03 */
[----:B-1----:R-:W-:Y:S02]  /*0530*/  @!UP0 ULEA UR8, UR7, UR6, 0x18 ;  /* 0x0000000607088291 */ /* 0x002fe4000f8ec03f */
[----:B------:R-:W-:-:S04]  /*0540*/  @!UP1 UIADD3 UR6, -UR11, 0x100000, URZ ;  /* 0x001000000b069890 */ /* 0x000fc8000fffe13f */
[----:B------:R-:W-:Y:S02]  /*0550*/  @!UP1 USHF.L.U32 UR7, UR6, 0xb, URZ ;  /* 0x0000000b06079899 */ /* 0x000fe4000800063f */
[----:B------:R-:W-:Y:S01]  /*0560*/  @!UP1 USHF.L.U32 UR6, UR6, 0x1, URZ ;  /* 0x0000000106069899 */ /* 0x000fe2000800063f */
[----:B------:R-:W-:Y:S01]  /*0570*/  VOTEU.ALL UP0, P0 ;  /* 0x00000000003f7886 */ /* 0x000fe20000000000 */
[----:B-----5:R-:W-:Y:S01]  /*0580*/  @!UP1 ULEA UR9, UR10, UR9, 0x18 ;  /* 0x000000090a099291 */ /* 0x020fe2000f8ec03f */
[----:B------:R-:W-:Y:S02]  /*0590*/  VOTEU.ALL UP1, P0 ;  /* 0x00000000003f7886 */ /* 0x000fe40000020000 */
[----:B------:R-:W-:Y:S01]  /*05a0*/  ULDC.64 UR10, c[0x0][0x598] ;  /* 0x00016600000a7ab9 */ /* 0x000fe20000000a00 */
[----:B------:R-:W-:Y:S01]  /*05b0*/  ISETP.NE.AND P0, PT, R0, 0x3, PT ;  /* 0x000000030000780c */ /* 0x000fe20003f05270 */
[----:B------:R-:W1:Y:S02]  /*05c0*/  FENCE.VIEW.ASYNC.S ;  /* 0x00000000000073c6 */ /* 0x000e640000000000 */
[----:B-1----:R1:W2:Y:S01]  /*05d0*/  @!UP0 SYNCS.EXCH.64 URZ, [UR8+0x80], UR4 ;  /* 0x00008004083f85b2 */ /* 0x0022a20008000100 */
[----:B------:R-:W-:-:S02]  /*05e0*/  ISETP.NE.U32.AND P1, PT, RZ, UR10, PT ;  /* 0x0000000aff007c0c */ /* 0x000fc4000bf25070 */
[----:B------:R-:W-:Y:S02]  /*05f0*/  ISETP.EQ.OR P0, PT, R0, RZ, !P0 ;  /* 0x000000ff0000720c */ /* 0x000fe40004702670 */
[----:B------:R-:W-:Y:S02]  /*0600*/  ISETP.NE.AND.EX P1, PT, RZ, UR11, PT, P1 ;  /* 0x0000000bff007c0c */ /* 0x000fe4000bf25310 */
[----:B------:R-:W-:-:S04]  /*0610*/  ISETP.EQ.AND P0, PT, R8, RZ, P0 ;  /* 0x000000ff0800720c */ /* 0x000fc80000702270 */
[----:B------:R-:W-:-:S04]  /*0620*/  SEL R16, RZ, 0x1, !P0 ;  /* 0x00000001ff107807 */ /* 0x000fc80004000000 */
[----:B------:R-:W-:Y:S01]  /*0630*/  SEL R16, R16, 0x2, P3 ;  /* 0x0000000210107807 */ /* 0x000fe20001800000 */
[----:B------:R1:W2:Y:S01]  /*0640*/  @!UP1 SYNCS.EXCH.64 URZ, [UR8+0x88], UR4 ;  /* 0x00008804083f95b2 */ /* 0x0002a20008000100 */
[----:B------:R-:W-:Y:S01]  /*0650*/  NOP ;  /* 0x0000000000007918 */ /* 0x000fe20000000000 */
[----:B------:R1:W2:Y:S01]  /*0660*/  @!UP2 SYNCS.EXCH.64 URZ, [UR9+0x60], UR6 ;  /* 0x00006006093fa5b2 */ /* 0x0002a20008000100 */
[----:B------:R1:W2:Y:S01]  /*0670*/  @!UP3 SYNCS.EXCH.64 URZ, [UR9+0x68], UR6 ;  /* 0x00006806093fb5b2 */ /* 0x0002a20008000100 */
[----:B------:R1:W2:Y:S01]  /*0680*/  @!UP4 SYNCS.EXCH.64 URZ, [UR9+0x70], UR6 ;  /* 0x00007006093fc5b2 */ /* 0x0002a20008000100 */
[----:B------:R1:W2:Y:S01]  /*0690*/  @!UP5 SYNCS.EXCH.64 URZ, [UR9+0x78], UR6 ;  /* 0x00007806093fd5b2 */ /* 0x0002a20008000100 */
[----:B------:R-:W-:Y:S01]  /*06a0*/  NOP ;  /* 0x0000000000007918 */ /* 0x000fe20000000000 */
[----:B--234-:R-:W-:Y:S06]  /*06b0*/  BAR.SYNC.DEFER_BLOCKING 0x0 ;  /* 0x0000000000007b1d */ /* 0x01cfec0000010000 */
[----:B01----:R-:W-:Y:S05]  /*06c0*/  @!P1 BRA `(.L_x_3) ;  /* 0x00000000001c9947 */ /* 0x003fea0003800000 */
[----:B------:R-:W0:Y:S02]  /*06d0*/  LDC.64 R6, c[0x0][0x598] ;  /* 0x00016600ff067b82 */ /* 0x000e240000000a00 */
[----:B0-----:R-:W2:Y:S02]  /*06e0*/  LDG.E.64 R6, desc[UR36][R6.64] ;  /* 0x0000002406067981 */ /* 0x001ea4000c1e1b00 */
[----:B--2---:R-:W-:-:S04]  /*06f0*/  ISETP.NE.U32.AND P0, PT, R6, RZ, PT ;  /* 0x000000ff0600720c */ /* 0x004fc80003f05070 */
[----:B------:R-:W-:-:S13]  /*0700*/  ISETP.NE.AND.EX P0, PT, R7, RZ, PT, P0 ;  /* 0x000000ff0700720c */ /* 0x000fda0003f05300 */
[----:B------:R-:W-:Y:S05]  /*0710*/  @!P0 BRA `(.L_x_3) ;  /* 0x0000000000088947 */ /* 0x000fea0003800000 */
[----:B------:R1:W5:Y:S01]  /*0720*/  LD.E R153, desc[UR36][R6.64] ;  /* 0x0000002406997980 */ /* 0x000362000c101900 */
[----:B------:R-:W-:Y:S05]  /*0730*/  BRA `(.L_x_4) ;  /* 0x0000000000247947 */ /* 0x000fea0003800000 */
.L_x_3:
[----:B------:R-:W-:Y:S02]  /*0740*/  ULDC.64 UR4, c[0x0][0x588] ;  /* 0x0001620000047ab9 */ /* 0x000fe40000000a00 */
[----:B------:R-:W-:-:S04]  /*0750*/  ISETP.NE.U32.AND P0, PT, RZ, UR4, PT ;  /* 0x00000004ff007c0c */ /* 0x000fc8000bf05070 */
[----:B------:R-:W-:-:S13]  /*0760*/  ISETP.NE.AND.EX P0, PT, RZ, UR5, PT, P0 ;  /* 0x00000005ff007c0c */ /* 0x000fda000bf05300 */
[----:B------:R-:W-:Y:S05]  /*0770*/  @!P0 BRA `(.L_x_5) ;  /* 0x00000000000c8947 */ /* 0x000fea0003800000 */
[----:B------:R-:W0:Y:S02]  /*0780*/  LDC.64 R6, c[0x0][0x588] ;  /* 0x00016200ff067b82 */ /* 0x000e240000000a00 */
[----:B0-----:R0:W5:Y:S01]  /*0790*/  LDG.E R153, desc[UR36][R6.64] ;  /* 0x0000002406997981 */ /* 0x001162000c1e1900 */
[----:B------:R-:W-:Y:S05]  /*07a0*/  BRA `(.L_x_4) ;  /* 0x0000000000087947 */ /* 0x000fea0003800000 */
.L_x_5:
[----:B------:R-:W-:Y:S02]  /*07b0*/  ULDC UR4, c[0x0][0x580] ;  /* 0x0001600000047ab9 */ /* 0x000fe40000000800 */
[----:B------:R-:W-:-:S07]  /*07c0*/  IMAD.U32 R153, RZ, RZ, UR4 ;  /* 0x00000004ff997e24 */ /* 0x000fce000f8e00ff */
.L_x_4:
[----:B------:R-:W-:Y:S02]  /*07d0*/  ULDC.64 UR4, c[0x0][0x5a0] ;  /* 0x0001680000047ab9 */ /* 0x000fe40000000a00 */
[----:B------:R-:W-:-:S04]  /*07e0*/  ISETP.NE.U32.AND P0, PT, RZ, UR4, PT ;  /* 0x00000004ff007c0c */ /* 0x000fc8000bf05070 */
[----:B------:R-:W-:-:S13]  /*07f0*/  ISETP.NE.AND.EX P0, PT, RZ, UR5, PT, P0 ;  /* 0x00000005ff007c0c */ /* 0x000fda000bf05300 */
[----:B------:R-:W-:Y:S05]  /*0800*/  @!P0 BRA `(.L_x_6) ;  /* 0x00000000001c8947 */ /* 0x000fea0003800000 */
[----:B01----:R-:W0:Y:S02]  /*0810*/  LDC.64 R6, c[0x0][0x5a0] ;  /* 0x00016800ff067b82 */ /* 0x003e240000000a00 */
[----:B0-----:R-:W2:Y:S02]  /*0820*/  LDG.E.64 R6, desc[UR36][R6.64] ;  /* 0x0000002406067981 */ /* 0x001ea4000c1e1b00 */
[----:B--2---:R-:W-:-:S04]  /*0830*/  ISETP.NE.U32.AND P0, PT, R6, RZ, PT ;  /* 0x000000ff0600720c */ /* 0x004fc80003f05070 */
[----:B------:R-:W-:-:S13]  /*0840*/  ISETP.NE.AND.EX P0, PT, R7, RZ, PT, P0 ;  /* 0x000000ff0700720c */ /* 0x000fda0003f05300 */
[----:B------:R-:W-:Y:S05]  /*0850*/  @!P0 BRA `(.L_x_6) ;  /* 0x0000000000088947 */ /* 0x000fea0003800000 */
[----:B------:R3:W5:Y:S01]  /*0860*/  LD.E R152, desc[UR36][R6.64] ;  /* 0x0000002406987980 */ /* 0x000762000c101900 */
[----:B------:R-:W-:Y:S05]  /*0870*/  BRA `(.L_x_7) ;  /* 0x0000000000247947 */ /* 0x000fea0003800000 */
.L_x_6:
[----:B------:R-:W-:Y:S02]  /*0880*/  ULDC.64 UR4, c[0x0][0x590] ;  /* 0x0001640000047ab9 */ /* 0x000fe40000000a00 */
[----:B------:R-:W-:-:S04]  /*0890*/  ISETP.NE.U32.AND P0, PT, RZ, UR4, PT ;  /* 0x00000004ff007c0c */ /* 0x000fc8000bf05070 */
[----:B------:R-:W-:-:S13]  /*08a0*/  ISETP.NE.AND.EX P0, PT, RZ, UR5, PT, P0 ;  /* 0x00000005ff007c0c */ /* 0x000fda000bf05300 */
[----:B------:R-:W-:Y:S05]  /*08b0*/  @!P0 BRA `(.L_x_8) ;  /* 0x00000000000c8947 */ /* 0x000fea0003800000 */
[----:B01----:R-:W0:Y:S02]  /*08c0*/  LDC.64 R6, c[0x0][0x590] ;  /* 0x00016400ff067b82 */ /* 0x003e240000000a00 */
[----:B0-----:R2:W5:Y:S01]  /*08d0*/  LDG.E R152, desc[UR36][R6.64] ;  /* 0x0000002406987981 */ /* 0x001562000c1e1900 */
[----:B------:R-:W-:Y:S05]  /*08e0*/  BRA `(.L_x_7) ;  /* 0x0000000000087947 */ /* 0x000fea0003800000 */
.L_x_8:
[----:B------:R-:W-:Y:S02]  /*08f0*/  ULDC UR4, c[0x0][0x584] ;  /* 0x0001610000047ab9 */ /* 0x000fe40000000800 */
[----:B------:R-:W-:-:S07]  /*0900*/  IMAD.U32 R152, RZ, RZ, UR4 ;  /* 0x00000004ff987e24 */ /* 0x000fce000f8e00ff */
.L_x_7:
[----:B------:R-:W4:Y:S01]  /*0910*/  LDC R2, c[0x0][0x65c] ;  /* 0x00019700ff027b82 */ /* 0x000f220000000800 */
[----:B------:R-:W4:Y:S01]  /*0920*/  S2R R14, SR_CTAID.Y ;  /* 0x00000000000e7919 */ /* 0x000f220000002600 */
[----:B------:R-:W-:Y:S01]  /*0930*/  ULDC UR6, c[0x0][0x28c] ;  /* 0x0000a30000067ab9 */ /* 0x000fe20000000800 */
[----:B------:R-:W-:Y:S01]  /*0940*/  ISETP.NE.AND P0, PT, R8, 0x2, PT ;  /* 0x000000020800780c */ /* 0x000fe20003f05270 */
[----:B------:R-:W-:Y:S01]  /*0950*/  UIADD3 UR6, UR6, 0x3f, URZ ;  /* 0x0000003f06067890 */ /* 0x000fe2000fffe03f */
[----:B0123--:R-:W0:Y:S01]  /*0960*/  S2R R6, SR_CTAID.X ;  /* 0x0000000000067919 */ /* 0x00fe220000002500 */
[----:B------:R-:W-:Y:S01]  /*0970*/  IMAD.MOV.U32 R7, RZ, RZ, RZ ;  /* 0x000000ffff077224 */ /* 0x000fe200078e00ff */
[----:B------:R-:W-:Y:S01]  /*0980*/  UMOV UR38, URZ ;  /* 0x0000003f00267c82 */ /* 0x000fe20008000000 */
[----:B------:R-:W-:Y:S01]  /*0990*/  USHF.R.S32.HI UR7, URZ, 0x1f, UR6 ;  /* 0x0000001f3f077899 */ /* 0x000fe20008011406 */
[----:B------:R-:W-:Y:S01]  /*09a0*/  UMOV UR39, URZ ;  /* 0x0000003f00277c82 */ /* 0x000fe20008000000 */
[----:B------:R-:W-:-:S02]  /*09b0*/  ULDC.64 UR8, c[0x0][0x650] ;  /* 0x0001940000087ab9 */ /* 0x000fc40000000a00 */
[----:B------:R-:W-:-:S04]  /*09c0*/  ULEA.HI UR7, UR7, UR6, URZ, 0x6 ;  /* 0x0000000607077291 */ /* 0x000fc8000f8f303f */
[----:B------:R-:W-:Y:S01]  /*09d0*/  USHF.R.S32.HI UR40, URZ, 0x6, UR7 ;  /* 0x000000063f287899 */ /* 0x000fe20008011407 */
[----:B----4-:R-:W-:-:S13]  /*09e0*/  ISETP.NE.AND P1, PT, R2, 0x1, PT ;  /* 0x000000010200780c */ /* 0x010fda0003f25270 */
[----:B------:R-:W0:Y:S01]  /*09f0*/  @P1 LDC R19, c[0x0][0x10] ;  /* 0x00000400ff131b82 */ /* 0x000e220000000800 */
[----:B------:R-:W-:Y:S02]  /*0a00*/  @P1 IMAD.MOV.U32 R8, RZ, RZ, R14 ;  /* 0x000000ffff081224 */ /* 0x000fe400078e000e */
[----:B------:R-:W-:Y:S02]  /*0a10*/  @P1 IMAD.MOV.U32 R9, RZ, RZ, RZ ;  /* 0x000000ffff091224 */ /* 0x000fe400078e00ff */
[----:B------:R-:W-:-:S03]  /*0a20*/  @P1 IMAD.MOV.U32 R17, RZ, RZ, RZ ;  /* 0x000000ffff111224 */ /* 0x000fc600078e00ff */
[----:B------:R-:W1:Y:S01]  /*0a30*/  @!P1 LDC R11, c[0x0][0xc] ;  /* 0x00000300ff0b9b82 */ /* 0x000e620000000800 */
[----:B------:R-:W-:Y:S01]  /*0a40*/  ULDC UR4, c[0x0][0xc] ;  /* 0x0000030000047ab9 */ /* 0x000fe20000000800 */
[----:B------:R-:W-:Y:S02]  /*0a50*/  ULDC UR5, c[0x0][0x10] ;  /* 0x0000040000057ab9 */ /* 0x000fe40000000800 */
[----:B------:R-:W-:-:S04]  /*0a60*/  UIMAD.WIDE.U32 UR4, UR4, UR5, URZ ;  /* 0x00000005040472a5 */ /* 0x000fc8000f8e003f */
[----:B------:R-:W2:Y:S01]  /*0a70*/  LDC R2, c[0x0][0x14] ;  /* 0x00000500ff027b82 */ /* 0x000ea20000000800 */
[----:B0-----:R-:W-:-:S04]  /*0a80*/  @P1 IMAD.WIDE.U32 R18, R6, R19, R8 ;  /* 0x0000001306121225 */ /* 0x001fc800078e0008 */
[----:B------:R-:W-:Y:S02]  /*0a90*/  @P1 IMAD.IADD R17, R19, 0x1, R17 ;  /* 0x0000000113111824 */ /* 0x000fe400078e0211 */
[----:B-1----:R-:W-:-:S04]  /*0aa0*/  @!P1 IMAD.WIDE.U32 R8, R11, R14, R6 ;  /* 0x0000000e0b089225 */ /* 0x002fc800078e0006 */
[----:B------:R-:W-:Y:S02]  /*0ab0*/  @!P1 IMAD.MOV.U32 R18, RZ, RZ, R8 ;  /* 0x000000ffff129224 */ /* 0x000fe400078e0008 */
[----:B------:R-:W-:Y:S02]  /*0ac0*/  @!P1 IMAD.MOV.U32 R17, RZ, RZ, R9 ;  /* 0x000000ffff119224 */ /* 0x000fe400078e0009 */
[----:B--2---:R-:W-:-:S04]  /*0ad0*/  IMAD.WIDE.U32 R12, R2, UR4, RZ ;  /* 0x00000004020c7c25 */ /* 0x004fc8000f8e00ff */
[----:B------:R-:W-:Y:S01]  /*0ae0*/  IMAD R23, R2, UR5, RZ ;  /* 0x0000000502177c24 */ /* 0x000fe2000f8e02ff */
[----:B------:R0:W-:Y:S03]  /*0af0*/  STL.64 [R1], R12 ;  /* 0x0000000c01007387 */ /* 0x0001e60000100a00 */
[----:B------:R-:W-:Y:S01]  /*0b00*/  IMAD.IADD R23, R13, 0x1, R23 ;  /* 0x000000010d177824 */ /* 0x000fe200078e0217 */
[----:B------:R-:W-:Y:S06]  /*0b10*/  @P0 BRA `(.L_x_9) ;  /* 0x0000000000200947 */ /* 0x000fec0003800000 */
[----:B------:R-:W-:Y:S01]  /*0b20*/  UISETP.GE.U32.AND UP0, UPT, UR40, 0x5, UPT ;  /* 0x000000052800788c */ /* 0x000fe2000bf06070 */
[----:B------:R-:W-:Y:S01]  /*0b30*/  IADD3 R18, P0, R18, R12, RZ ;  /* 0x0000000c12127210 */ /* 0x000fe20007f1e0ff */
[----:B------:R-:W-:Y:S01]  /*0b40*/  UIMAD.WIDE.U32 UR4, UR40, -0x33333333, URZ ;  /* 0xcccccccd280478a5 */ /* 0x000fe2000f8e003f */
[----:B------:R-:W-:-:S03]  /*0b50*/  UMOV UR39, URZ ;  /* 0x0000003f00277c82 */ /* 0x000fc60008000000 */
[----:B------:R-:W-:Y:S01]  /*0b60*/  USHF.R.U32.HI UR4, URZ, 0x2, UR5 ;  /* 0x000000023f047899 */ /* 0x000fe20008011605 */
[----:B------:R-:W-:-:S03]  /*0b70*/  IMAD.X R17, R23, 0x1, R17, P0 ;  /* 0x0000000117117824 */ /* 0x000fc600000e0611 */
[----:B------:R-:W-:Y:S02]  /*0b80*/  UIMAD UR38, UR4, -0x5, UR40 ;  /* 0xfffffffb042678a4 */ /* 0x000fe4000f8e0228 */
[----:B------:R-:W-:-:S12]  /*0b90*/  @UP0 ULOP3.LUT UR39, UR4, 0x1, URZ, 0xc0, !UPT ;  /* 0x0000000104270892 */ /* 0x000fd8000f8ec03f */
.L_x_9:
[----:B------:R-:W-:Y:S01]  /*0ba0*/  ISETP.GE.U32.AND P0, PT, R18, UR8, PT ;  /* 0x0000000812007c0c */ /* 0x000fe2000bf06070 */
[----:B------:R-:W-:Y:S01]  /*0bb0*/  IMAD.MOV.U32 R19, RZ, RZ, -0x1 ;  /* 0xffffffffff137424 */ /* 0x000fe200078e00ff */
[----:B------:R-:W-:Y:S01]  /*0bc0*/  PRMT R8, RZ, 0x7610, R8 ;  /* 0x00007610ff087816 */ /* 0x000fe20000000008 */
[----:B------:R-:W-:Y:S01]  /*0bd0*/  IMAD.MOV.U32 R22, RZ, RZ, -0x1 ;  /* 0xffffffffff167424 */ /* 0x000fe200078e00ff */
[----:B------:R-:W-:Y:S01]  /*0be0*/  ISETP.GE.U32.AND.EX P0, PT, R17, UR9, PT, P0 ;  /* 0x0000000911007c0c */ /* 0x000fe2000bf06100 */
[----:B------:R-:W-:-:S12]  /*0bf0*/  IMAD.MOV.U32 R2, RZ, RZ, -0x1 ;  /* 0xffffffffff027424 */ /* 0x000fd800078e00ff */
[----:B------:R-:W-:Y:S05]  /*0c00*/  @P0 BRA `(.L_x_10) ;  /* 0x00000004005c0947 */ /* 0x000fea0003800000 */
[----:B------:R-:W1:Y:S01]  /*0c10*/  LDC.64 R20, c[0x0][0x628] ;  /* 0x00018a00ff147b82 */ /* 0x000e620000000a00 */
[----:B------:R-:W-:Y:S02]  /*0c20*/  IMAD.MOV.U32 R8, RZ, RZ, R18 ;  /* 0x000000ffff087224 */ /* 0x000fe400078e0012 */
[----:B------:R-:W-:-:S05]  /*0c30*/  IMAD.MOV.U32 R9, RZ, RZ, R17 ;  /* 0x000000ffff097224 */ /* 0x000fca00078e0011 */
[----:B------:R-:W2:Y:S08]  /*0c40*/  LDC R2, c[0x0][0x630] ;  /* 0x00018c00ff027b82 */ /* 0x000eb00000000800 */
[----:B------:R-:W3:Y:S01]  /*0c50*/  LDC.64 R24, c[0x0][0x620] ;  /* 0x00018800ff187b82 */ /* 0x000ee20000000a00 */
[----:B-1----:R-:W-:-:S04]  /*0c60*/  ISETP.NE.U32.AND P0, PT, R20, RZ, PT ;  /* 0x000000ff1400720c */ /* 0x002fc80003f05070 */
[----:B------:R-:W-:-:S13]  /*0c70*/  ISETP.NE.AND.EX P0, PT, R21, RZ, PT, P0 ;  /* 0x000000ff1500720c */ /* 0x000fda0003f05300 */
[----:B--23--:R-:W-:Y:S05]  /*0c80*/  @!P0 BRA `(.L_x_11) ;  /* 0x0000000000288947 */ /* 0x00cfea0003800000 */
[----:B0-----:R-:W0:Y:S02]  /*0c90*/  LDC R13, c[0x0][0x634] ;  /* 0x00018d00ff0d7b82 */ /* 0x001e240000000800 */
[----:B0-----:R-:W-:-:S05]  /*0ca0*/  IADD3 R13, P0, R18, R13, RZ ;  /* 0x0000000d120d7210 */ /* 0x001fca0007f1e0ff */
[----:B------:R-:W-:-:S04]  /*0cb0*/  IMAD.X R15, RZ, RZ, R17, P0 ;  /* 0x000000ffff0f7224 */ /* 0x000fc800000e0611 */
[----:B------:R-:W-:-:S04]  /*0cc0*/  IMAD.WIDE.U32 R8, R15, R20, RZ ;  /* 0x000000140f087225 */ /* 0x000fc800078e00ff */
[----:B------:R-:W-:-:S04]  /*0cd0*/  IMAD.WIDE.U32 R10, P0, R13, R21, R8 ;  /* 0x000000150d0a7225 */ /* 0x000fc80007800008 */
[----:B------:R-:W-:-:S04]  /*0ce0*/  IMAD.WIDE.U32 R8, R13, R20, RZ ;  /* 0x000000140d087225 */ /* 0x000fc800078e00ff */
[----:B------:R-:W-:Y:S01]  /*0cf0*/  IMAD.X R13, RZ, RZ, RZ, P0 ;  /* 0x000000ffff0d7224 */ /* 0x000fe200000e06ff */
[----:B------:R-:W-:Y:S01]  /*0d00*/  IADD3 RZ, P0, R9, R10, RZ ;  /* 0x0000000a09ff7210 */ /* 0x000fe20007f1e0ff */
[----:B------:R-:W-:-:S04]  /*0d10*/  IMAD.MOV.U32 R12, RZ, RZ, R11 ;  /* 0x000000ffff0c7224 */ /* 0x000fc800078e000b */
[----:B------:R-:W-:-:S08]  /*0d20*/  IMAD.WIDE.U32.X R8, R15, R21, R12, P0 ;  /* 0x000000150f087225 */ /* 0x000fd000000e040c */
.L_x_11:
[-CC-:B------:R-:W-:Y:S01]  /*0d30*/  SHF.R.U64 R31, R8, R2.reuse, R9.reuse ;  /* 0x00000002081f7219 */ /* 0x180fe20000001209 */
[----:B0-----:R-:W0:Y:S01]  /*0d40*/  LDC R12, c[0x0][0x618] ;  /* 0x00018600ff0c7b82 */ /* 0x001e220000000800 */
[----:B------:R-:W-:Y:S01]  /*0d50*/  SHF.R.U32.HI R7, RZ, R2, R9 ;  /* 0x00000002ff077219 */ /* 0x000fe20000011609 */
[----:B------:R-:W-:Y:S01]  /*0d60*/  ULDC UR4, c[0x0][0x150] ;  /* 0x0000540000047ab9 */ /* 0x000fe20000000800 */
[----:B------:R-:W-:Y:S01]  /*0d70*/  IADD3 R11, P0, RZ, -R31, RZ ;  /* 0x8000001fff0b7210 */ /* 0x000fe20007f1e0ff */
[----:B------:R-:W-:Y:S01]  /*0d80*/  IMAD.MOV.U32 R19, RZ, RZ, R17 ;  /* 0x000000ffff137224 */ /* 0x000fe200078e0011 */
[----:B------:R-:W-:-:S03]  /*0d90*/  I2FP.F32.U32 R2, R6 ;  /* 0x0000000600027245 */ /* 0x000fc60000201000 */
[----:B------:R-:W1:Y:S01]  /*0da0*/  LDC.64 R26, c[0x0][0x640] ;  /* 0x00019000ff1a7b82 */ /* 0x000e620000000a00 */
[----:B------:R-:W-:Y:S02]  /*0db0*/  IMAD.X R13, RZ, RZ, ~R7, P0 ;  /* 0x000000ffff0d7224 */ /* 0x000fe400000e0e07 */
[----:B------:R-:W-:Y:S01]  /*0dc0*/  FMUL R2, R2, UR4 ;  /* 0x0000000402027c20 */ /* 0x000fe20008400000 */
[----:B------:R-:W-:Y:S01]  /*0dd0*/  IMAD.WIDE.U32 R8, R11, R24, R18 ;  /* 0x000000180b087225 */ /* 0x000fe200078e0012 */
[----:B------:R-:W-:-:S03]  /*0de0*/  ULDC UR4, c[0x0][0x154] ;  /* 0x0000550000047ab9 */ /* 0x000fc60000000800 */
[----:B------:R-:W-:Y:S01]  /*0df0*/  IMAD R10, R13, R24, RZ ;  /* 0x000000180d0a7224 */ /* 0x000fe200078e02ff */
[----:B------:R-:W2:Y:S01]  /*0e00*/  LDC R7, c[0x0][0x144] ;  /* 0x00005100ff077b82 */ /* 0x000ea20000000800 */
[----:B------:R-:W3:Y:S02]  /*0e10*/  F2I.U32.TRUNC.NTZ R2, R2 ;  /* 0x0000000200027305 */ /* 0x000ee4000020f000 */
[----:B------:R-:W-:-:S04]  /*0e20*/  IMAD R11, R11, R25, R10 ;  /* 0x000000190b0b7224 */ /* 0x000fc800078e020a */
[----:B------:R-:W-:Y:S01]  /*0e30*/  IMAD.IADD R9, R9, 0x1, R11 ;  /* 0x0000000109097824 */ /* 0x000fe200078e020b */
[----:B------:R-:W4:Y:S01]  /*0e40*/  LDC R22, c[0x0][0x608] ;  /* 0x00018200ff167b82 */ /* 0x000f220000000800 */
[----:B------:R-:W-:-:S03]  /*0e50*/  IMAD.MOV.U32 R11, RZ, RZ, -0x1 ;  /* 0xffffffffff0b7424 */ /* 0x000fc600078e00ff */
[--C-:B0-----:R-:W-:Y:S02]  /*0e60*/  SHF.R.U64 R20, R8, R12, R9.reuse ;  /* 0x0000000c08147219 */ /* 0x101fe40000001209 */
[----:B------:R-:W-:Y:S02]  /*0e70*/  I2FP.F32.U32 R8, R14 ;  /* 0x0000000e00087245 */ /* 0x000fe40000201000 */
[----:B------:R-:W0:Y:S01]  /*0e80*/  LDC R24, c[0x0][0x658] ;  /* 0x00019600ff187b82 */ /* 0x000e220000000800 */
[----:B-1----:R-:W-:Y:S01]  /*0e90*/  ISETP.NE.U32.AND P0, PT, R26, RZ, PT ;  /* 0x000000ff1a00720c */ /* 0x002fe20003f05070 */
[----:B---3--:R-:W-:Y:S02]  /*0ea0*/  IMAD.MOV R10, RZ, RZ, -R2 ;  /* 0x000000ffff0a7224 */ /* 0x008fe400078e0a02 */
[----:B------:R-:W-:Y:S01]  /*0eb0*/  FMUL R8, R8, UR4 ;  /* 0x0000000408087c20 */ /* 0x000fe20008400000 */
[----:B------:R-:W-:Y:S02]  /*0ec0*/  SHF.R.U32.HI R9, RZ, R12, R9 ;  /* 0x0000000cff097219 */ /* 0x000fe40000011609 */
[----:B------:R-:W-:Y:S01]  /*0ed0*/  ISETP.NE.AND.EX P0, PT, R27, RZ, PT, P0 ;  /* 0x000000ff1b00720c */ /* 0x000fe20003f05300 */
[----:B------:R1:W3:Y:S01]  /*0ee0*/  F2I.U32.TRUNC.NTZ R15, R8 ;  /* 0x00000008000f7305 */ /* 0x0002e2000020f000 */
[----:B------:R-:W1:Y:S01]  /*0ef0*/  LDC R19, c[0x0][0x148] ;  /* 0x00005200ff137b82 */ /* 0x000e620000000800 */
[----:B--2---:R-:W-:-:S07]  /*0f00*/  IMAD R2, R7, R10, R6 ;  /* 0x0000000a07027224 */ /* 0x004fce00078e0206 */
[----:B------:R-:W2:Y:S01]  /*0f10*/  LDC R25, c[0x0][0x600] ;  /* 0x00018000ff197b82 */ /* 0x000ea20000000800 */
[-CC-:B----4-:R-:W-:Y:S02]  /*0f20*/  SHF.R.U64 R32, R20, R22.reuse, R9.reuse ;  /* 0x0000001614207219 */ /* 0x190fe40000001209 */
[----:B------:R-:W-:Y:S01]  /*0f30*/  SHF.R.U32.HI R7, RZ, R22, R9 ;  /* 0x00000016ff077219 */ /* 0x000fe20000011609 */
[----:B------:R-:W-:-:S04]  /*0f40*/  IMAD.MOV.U32 R9, RZ, RZ, 0x1 ;  /* 0x00000001ff097424 */ /* 0x000fc800078e00ff */
[----:B------:R-:W4:Y:S01]  /*0f50*/  LDC R28, c[0x0][0x648] ;  /* 0x00019200ff1c7b82 */ /* 0x000f220000000800 */
[-C--:B0-----:R-:W-:Y:S02]  /*0f60*/  SHF.L.U32 R6, R11, R24.reuse, RZ ;  /* 0x000000180b067219 */ /* 0x081fe400000006ff */
[--C-:B------:R-:W-:Y:S02]  /*0f70*/  SHF.R.U64 R22, R32, R24, R7.reuse ;  /* 0x0000001820167219 */ /* 0x100fe40000001207 */
[----:B------:R-:W-:Y:S02]  /*0f80*/  LOP3.LUT R13, RZ, R6, RZ, 0x33, !PT ;  /* 0x00000006ff0d7212 */ /* 0x000fe400078e33ff */
[-C--:B------:R-:W-:Y:S01]  /*0f90*/  SHF.R.U32.HI R7, RZ, R24.reuse, R7 ;  /* 0x00000018ff077219 */ /* 0x080fe20000011607 */
[----:B------:R-:W0:Y:S01]  /*0fa0*/  LDC R29, c[0x0][0x638] ;  /* 0x00018e00ff1d7b82 */ /* 0x000e220000000800 */
[----:B------:R-:W-:Y:S01]  /*0fb0*/  SHF.L.U32 R12, R9, R24, RZ ;  /* 0x00000018090c7219 */ /* 0x000fe200000006ff */
[----:B------:R-:W-:-:S06]  /*0fc0*/  IMAD.MOV.U32 R6, RZ, RZ, R22 ;  /* 0x000000ffff067224 */ /* 0x000fcc00078e0016 */
[----:B------:R-:W0:Y:S01]  /*0fd0*/  LDC R30, c[0x0][0x610] ;  /* 0x00018400ff1e7b82 */ /* 0x000e220000000800 */
[----:B-1-3--:R-:W-:Y:S05]  /*0fe0*/  @!P0 BRA `(.L_x_12) ;  /* 0x0000000000288947 */ /* 0x00afea0003800000 */
[----:B------:R-:W1:Y:S02]  /*0ff0*/  LDC R11, c[0x0][0x64c] ;  /* 0x00019300ff0b7b82 */ /* 0x000e640000000800 */
[----:B-1----:R-:W-:-:S05]  /*1000*/  IADD3 R11, P0, R22, R11, RZ ;  /* 0x0000000b160b7210 */ /* 0x002fca0007f1e0ff */
        /* <DEDUP_REMOVED lines=8> */
.L_x_12:
[----:B----4-:R-:W-:Y:S01]  /*1090*/  SHF.R.U64 R6, R6, R28, R7 ;  /* 0x0000001c06067219 */ /* 0x010fe20000001207 */
[----:B--2---:R-:W-:Y:S01]  /*10a0*/  VIADD R7, R25, 0xffffffff ;  /* 0xffffffff19077836 */ /* 0x004fe20000000000 */
[----:B------:R-:W-:Y:S01]  /*10b0*/  LOP3.LUT R13, R32, R13, RZ, 0xc0, !PT ;  /* 0x0000000d200d7212 */ /* 0x000fe200078ec0ff */
[----:B------:R-:W-:Y:S02]  /*10c0*/  IMAD.MOV R15, RZ, RZ, -R15 ;  /* 0x000000ffff0f7224 */ /* 0x000fe400078e0a0f */
[----:B------:R-:W-:Y:S01]  /*10d0*/  IMAD.MOV R8, RZ, RZ, -R6 ;  /* 0x000000ffff087224 */ /* 0x000fe200078e0a06 */
[----:B------:R-:W-:Y:S01]  /*10e0*/  LOP3.LUT R7, R20, R7, RZ, 0xc0, !PT ;  /* 0x0000000714077212 */ /* 0x000fe200078ec0ff */
[----:B------:R-:W-:Y:S02]  /*10f0*/  IMAD R13, R12, R6, R13 ;  /* 0x000000060c0d7224 */ /* 0x000fe400078e020d */
[----:B------:R-:W-:Y:S02]  /*1100*/  @P1 IMAD R2, R19, R15, R14 ;  /* 0x0000000f13021224 */ /* 0x000fe400078e020e */
[----:B0-----:R-:W-:-:S02]  /*1110*/  IMAD R6, R8, R29, R22 ;  /* 0x0000001d08067224 */ /* 0x001fc400078e0216 */
[----:B------:R-:W-:Y:S02]  /*1120*/  IMAD R2, R13, R30, R2 ;  /* 0x0000001e0d027224 */ /* 0x000fe400078e0202 */
[----:B------:R-:W-:Y:S02]  /*1130*/  IMAD R19, R6, R25, R7 ;  /* 0x0000001906137224 */ /* 0x000fe400078e0207 */
[----:B------:R-:W-:-:S03]  /*1140*/  IMAD.MOV.U32 R8, RZ, RZ, 0x1 ;  /* 0x00000001ff087424 */ /* 0x000fc600078e00ff */
[----:B------:R-:W-:Y:S02]  /*1150*/  SEL R22, R19, R2, !P1 ;  /* 0x0000000213167207 */ /* 0x000fe40004800000 */
[----:B------:R-:W-:Y:S01]  /*1160*/  SEL R19, R2, R19, !P1 ;  /* 0x0000001302137207 */ /* 0x000fe20004800000 */
[----:B------:R-:W-:-:S07]  /*1170*/  IMAD.MOV.U32 R2, RZ, RZ, R31 ;  /* 0x000000ffff027224 */ /* 0x000fce00078e001f */
.L_x_10:
[----:B------:R-:W-:Y:S05]  /*1180*/  @!P2 BRA `(.L_x_13) ;  /* 0x000000900084a947 */ /* 0x000fea0003800000 */
[----:B------:R-:W-:-:S13]  /*1190*/  ISETP.GT.U32.AND P0, PT, R33, 0x1, PT ;  /* 0x000000012100780c */ /* 0x000fda0003f04070 */
[----:B------:R-:W-:Y:S05]  /*11a0*/  @P0 EXIT ;  /* 0x000000000000094d */ /* 0x000fea0003800000 */
.L_x_14:
[----:B------:R-:W-:-:S08]  /*11b0*/  NOP ;  /* 0x0000000000007918 */ /* 0x000fd00000000000 */
[----:B------:R-:W1:Y:S02]  /*11c0*/  USETMAXREG.TRY_ALLOC.CTAPOOL UP0, 0xe8 ;  /* 0x000000e8000079c8 */ /* 0x000e640008000600 */
[----:B-1----:R-:W-:-:S13]  /*11d0*/  PLOP3.LUT P0, PT, PT, PT, UP0, 0x80, 0x0 ;  /* 0x000000000000781c */ /* 0x002fda0003f0f008 */
[----:B------:R-:W-:Y:S05]  /*11e0*/  @!P0 BRA `(.L_x_14) ;  /* 0xfffffffc00f08947 */ /* 0x000fea000383ffff */
[----:B------:R-:W-:-:S13]  /*11f0*/  LOP3.LUT P0, RZ, R8, 0xff, RZ, 0xc0, !PT ;  /* 0x000000ff08ff7812 */ /* 0x000fda000780c0ff */
[----:B------:R-:W-:Y:S05]  /*1200*/  @!P0 EXIT ;  /* 0x000000000000894d */ /* 0x000fea0003800000 */
[----:B------:R-:W1:Y:S01]  /*1210*/  S2UR UR4, SR_CgaCtaId ;  /* 0x00000000000479c3 */ /* 0x000e620000008800 */
[----:B------:R-:W-:Y:S01]  /*1220*/  VIADD R6, R5, 0xffffffff ;  /* 0xffffffff05067836 */ /* 0x000fe20000000000 */
[----:B------:R-:W-:Y:S01]  /*1230*/  SHF.R.S32.HI R0, RZ, 0x1f, R3 ;  /* 0x0000001fff007819 */ /* 0x000fe20000011403 */
[----:B------:R-:W-:Y:S01]  /*1240*/  UMOV UR41, 0x400 ;  /* 0x0000040000297882 */ /* 0x000fe20000000000 */
[----:B------:R-:W-:Y:S01]  /*1250*/  UISETP.LT.AND UP0, UPT, UR40, 0x1, UPT ;  /* 0x000000012800788c */ /* 0x000fe2000bf01270 */
[----:B------:R-:W-:Y:S01]  /*1260*/  LOP3.LUT R172, R16, 0x1, RZ, 0xfc, !PT ;  /* 0x0000000110ac7812 */ /* 0x000fe200078efcff */
[----:B------:R-:W-:Y:S01]  /*1270*/  USHF.L.U32 UR44, UR40, 0x1, URZ ;  /* 0x00000001282c7899 */ /* 0x000fe2000800063f */
[----:B------:R-:W-:Y:S01]  /*1280*/  R2UR UR42, R6 ;  /* 0x00000000062a72ca */ /* 0x000fe200000e0000 */
[----:B------:R-:W-:Y:S01]  /*1290*/  USEL UR43, UR40, 0x1, UP0 ;  /* 0x00000001282b7887 */ /* 0x000fe20008000000 */
[CC--:B------:R-:W-:Y:S02]  /*12a0*/  LEA.HI R4, R0.reuse, R3.reuse, RZ, 0x2 ;  /* 0x0000000300047211 */ /* 0x0c0fe400078f10ff */
[----:B------:R-:W-:Y:S01]  /*12b0*/  LEA.HI R0, R0, R3, RZ, 0x5 ;  /* 0x0000000300007211 */ /* 0x000fe200078f28ff */
[----:B------:R-:W-:Y:S01]  /*12c0*/  UIADD3 UR43, -UR43, UR40, URZ ;  /* 0x000000282b2b7290 */ /* 0x000fe2000fffe13f */
[----:B------:R-:W-:-:S02]  /*12d0*/  SHF.R.S32.HI R154, RZ, 0x2, R4 ;  /* 0x00000002ff9a7819 */ /* 0x000fc40000011404 */
[----:B------:R-:W-:Y:S02]  /*12e0*/  SHF.R.S32.HI R5, RZ, 0x1f, R4 ;  /* 0x0000001fff057819 */ /* 0x000fe40000011404 */
[----:B------:R-:W-:Y:S02]  /*12f0*/  LOP3.LUT R156, R4, 0xfffffffc, RZ, 0xc0, !PT ;  /* 0xfffffffc049c7812 */ /* 0x000fe400078ec0ff */
[----:B------:R-:W-:Y:S01]  /*1300*/  LEA.HI R5, R5, R154, RZ, 0x3 ;  /* 0x0000009a05057211 */ /* 0x000fe200078f18ff */
[----:B------:R-:W-:Y:S01]  /*1310*/  USHF.L.U32 UR42, UR42, 0x3, URZ ;  /* 0x000000032a2a7899 */ /* 0x000fe2000800063f */
[----:B------:R-:W-:Y:S01]  /*1320*/  ISETP.NE.AND P0, PT, R6, RZ, PT ;  /* 0x000000ff0600720c */ /* 0x000fe20003f05270 */
[----:B------:R-:W-:Y:S01]  /*1330*/  IMAD.IADD R156, R3, 0x1, -R156 ;  /* 0x00000001039c7824 */ /* 0x000fe200078e0a9c */
[----:B------:R-:W-:Y:S01]  /*1340*/  LOP3.LUT R5, R5, 0xfffffff8, RZ, 0xc0, !PT ;  /* 0xfffffff805057812 */ /* 0x000fe200078ec0ff */
[----:B-1----:R-:W-:Y:S01]  /*1350*/  ULEA UR41, UR4, UR41, 0x18 ;  /* 0x0000002904297291 */ /* 0x002fe2000f8ec03f */
[----:B------:R-:W-:Y:S01]  /*1360*/  SEL R173, RZ, 0x1, P0 ;  /* 0x00000001ffad7807 */ /* 0x000fe20000000000 */
[----:B------:R-:W-:Y:S01]  /*1370*/  IMAD.U32 R158, RZ, RZ, UR42 ;  /* 0x0000002aff9e7e24 */ /* 0x000fe2000f8e00ff */
[----:B------:R-:W-:Y:S01]  /*1380*/  ULDC UR4, c[0x0][0x284] ;  /* 0x0000a10000047ab9 */ /* 0x000fe20000000800 */
[----:B------:R-:W-:Y:S01]  /*1390*/  IMAD.IADD R154, R154, 0x1, -R5 ;  /* 0x000000019a9a7824 */ /* 0x000fe200078e0a05 */
[----:B------:R-:W-:Y:S01]  /*13a0*/  UIADD3 UR45, UR41, 0x60, URZ ;  /* 0x00000060292d7890 */ /* 0x000fe2000fffe03f */
[----:B------:R-:W-:-:S02]  /*13b0*/  SHF.R.S32.HI R5, RZ, 0x5, R0 ;  /* 0x00000005ff057819 */ /* 0x000fc40000011400 */
[C---:B------:R-:W-:Y:S02]  /*13c0*/  LOP3.LUT R160, R158.reuse, 0x8, RZ, 0xc0, !PT ;  /* 0x000000089ea07812 */ /* 0x040fe400078ec0ff */
[--C-:B------:R-:W-:Y:S01]  /*13d0*/  SHF.R.S32.HI R155, RZ, 0x1f, R154.reuse ;  /* 0x0000001fff9b7819 */ /* 0x100fe2000001149a */
[C-C-:B------:R-:W-:Y:S01]  /*13e0*/  IMAD R161, R5.reuse, -0x10, -R154.reuse ;  /* 0xfffffff005a17824 */ /* 0x140fe200078e0a9a */
[----:B------:R-:W-:Y:S01]  /*13f0*/  LOP3.LUT R158, R158, 0x8, RZ, 0xc, !PT ;  /* 0x000000089e9e7812 */ /* 0x000fe200078e0cff */
[----:B------:R-:W-:Y:S01]  /*1400*/  IMAD.U32 R157, RZ, RZ, UR45 ;  /* 0x0000002dff9d7e24 */ /* 0x000fe2000f8e00ff */
[----:B------:R-:W-:Y:S01]  /*1410*/  LOP3.LUT R160, R160, 0x18, RZ, 0x3c, !PT ;  /* 0x00000018a0a07812 */ /* 0x000fe200078e3cff */
[----:B------:R-:W-:-:S04]  /*1420*/  IMAD.WIDE R154, R5, 0x10, R154 ;  /* 0x00000010059a7825 */ /* 0x000fc800078e029a */
[----:B------:R-:W-:Y:S02]  /*1430*/  VIADD R159, R157, UR42 ;  /* 0x0000002a9d9f7c36 */ /* 0x000fe40008000000 */
[----:B------:R-:W-:-:S07]  /*1440*/  VIADD R161, R161, UR4 ;  /* 0x00000004a1a17c36 */ /* 0x000fce0008000000 */
.L_x_290:
[----:B------:R-:W-:Y:S01]  /*1450*/  SHF.L.U32 R0, R173, 0x1f, RZ ;  /* 0x0000001fad007819 */ /* 0x000fe200000006ff */
[----:B------:R-:W-:Y:S02]  /*1460*/  ULDC UR4, c[0x0][0x28c] ;  /* 0x0000a30000047ab9 */ /* 0x000fe40000000800 */
[----:B------:R-:W-:Y:S01]  /*1470*/  ISETP.LT.AND P1, PT, RZ, UR4, PT ;  /* 0x00000004ff007c0c */ /* 0x000fe2000bf21270 */
[----:B------:R-:W1:Y:S02]  /*1480*/  SYNCS.PHASECHK.TRANS64.TRYWAIT P0, [R157+UR42], R0 ;  /* 0x000000009d0075a7 */ /* 0x000e64000800016a */
[----:B-1-34-:R-:W-:Y:S10]  /*1490*/  @!P0 BRA `(.L_x_15) ;  /* 0x0000009c00dc8947 */ /* 0x01aff40003800000 */
.L_x_313:
[----:B------:R-:W-:Y:S05]  /*14a0*/  @P1 BRA `(.L_x_16) ;  /* 0x0000000000401947 */ /* 0x000fea0003800000 */
[----:B-1----:R-:W-:Y:S01]  /*14b0*/  MOV R0, 0x0 ;  /* 0x0000000000007802 */ /* 0x002fe20000000f00 */
[----:B------:R-:W-:Y:S01]  /*14c0*/  ULDC.64 UR4, c[0x4][0x68] ;  /* 0x01001a0000047ab9 */ /* 0x000fe20000000a00 */
[----:B------:R-:W-:Y:S01]  /*14d0*/  ULDC.64 UR6, c[0x4][0x8] ;  /* 0x0100020000067ab9 */ /* 0x000fe20000000a00 */
[----:B------:R-:W-:Y:S01]  /*14e0*/  IMAD.U32 R4, RZ, RZ, UR4 ;  /* 0x00000004ff047e24 */ /* 0x000fe2000f8e00ff */
[----:B------:R1:W2:Y:S01]  /*14f0*/  LDC.64 R14, c[0x4][R0] ;  /* 0x01000000000e7b82 */ /* 0x0002a20000000a00 */
[----:B------:R-:W-:Y:S01]  /*1500*/  IMAD.U32 R5, RZ, RZ, UR5 ;  /* 0x00000005ff057e24 */ /* 0x000fe2000f8e00ff */
[----:B------:R-:W-:Y:S01]  /*1510*/  ULDC.64 UR4, c[0x4][0x70] ;  /* 0x01001c0000047ab9 */ /* 0x000fe20000000a00 */
[----:B------:R-:W-:Y:S02]  /*1520*/  IMAD.U32 R10, RZ, RZ, UR6 ;  /* 0x00000006ff0a7e24 */ /* 0x000fe4000f8e00ff */
[----:B------:R-:W-:Y:S02]  /*1530*/  IMAD.U32 R6, RZ, RZ, UR4 ;  /* 0x00000004ff067e24 */ /* 0x000fe4000f8e00ff */
[----:B------:R-:W-:-:S02]  /*1540*/  IMAD.U32 R7, RZ, RZ, UR5 ;  /* 0x00000005ff077e24 */ /* 0x000fc4000f8e00ff */
[----:B------:R-:W-:Y:S02]  /*1550*/  IMAD.U32 R11, RZ, RZ, UR7 ;  /* 0x00000007ff0b7e24 */ /* 0x000fe4000f8e00ff */
[----:B------:R-:W-:Y:S02]  /*1560*/  IMAD.MOV.U32 R8, RZ, RZ, 0x1e1 ;  /* 0x000001e1ff087424 */ /* 0x000fe400078e00ff */
[----:B0-----:R-:W-:Y:S02]  /*1570*/  IMAD.MOV.U32 R12, RZ, RZ, 0x1 ;  /* 0x00000001ff0c7424 */ /* 0x001fe400078e00ff */
[----:B-1----:R-:W-:-:S07]  /*1580*/  IMAD.MOV.U32 R13, RZ, RZ, RZ ;  /* 0x000000ffff0d7224 */ /* 0x002fce00078e00ff */
[----:B------:R-:W-:-:S07]  /*1590*/  LEPC R20, `(.L_x_16) ;  /* 0x000000001014794e */ /* 0x000fce0000000000 */
[----:B--2--5:R-:W-:Y:S05]  /*15a0*/  CALL.ABS.NOINC R14 ;  /* 0x000000000e007343 */ /* 0x024fea0003c00000 */
.L_x_16:
[----:B------:R-:W-:-:S13]  /*15b0*/  ISETP.NE.AND P0, PT, R172, 0x3, PT ;  /* 0x00000003ac00780c */ /* 0x000fda0003f05270 */
[----:B------:R-:W-:Y:S05]  /*15c0*/  @!P0 BRA `(.L_x_17) ;  /* 0x0000000000048947 */ /* 0x000fea0003800000 */
[----:B------:R-:W-:Y:S01]  /*15d0*/  BPT.TRAP 0x1 ;  /* 0x000000040000795c */ /* 0x000fe20000300000 */
.L_x_17:
[----:B------:R-:W-:Y:S02]  /*15e0*/  IMAD.U32 R3, RZ, RZ, UR38 ;  /* 0x00000026ff037e24 */ /* 0x000fe4000f8e00ff */
[----:B-1----:R-:W-:-:S03]  /*15f0*/  IMAD.U32 R0, RZ, RZ, UR39 ;  /* 0x00000027ff007e24 */ /* 0x002fc6000f8e00ff */
[----:B------:R-:W-:Y:S02]  /*1600*/  LEA R3, R3, UR41, 0x3 ;  /* 0x0000002903037c11 */ /* 0x000fe4000f8e18ff */
[----:B------:R-:W-:-:S04]  /*1610*/  SHF.L.U32 R0, R0, 0x1f, RZ ;  /* 0x0000001f00007819 */ /* 0x000fc800000006ff */
[----:B------:R1:W2:Y:S01]  /*1620*/  SYNCS.PHASECHK.TRANS64.TRYWAIT P1, [R3+URZ], R0 ;  /* 0x00000000030075a7 */ /* 0x0002a2000802017f */
[----:B------:R-:W-:Y:S05]  /*1630*/  @!P0 BRA `(.L_x_18) ;  /* 0x0000000000048947 */ /* 0x000fea0003800000 */
[----:B------:R-:W-:Y:S01]  /*1640*/  BPT.TRAP 0x1 ;  /* 0x000000040000795c */ /* 0x000fe20000300000 */
.L_x_18:
[----:B------:R-:W-:-:S05]  /*1650*/  IMAD.U32 R4, RZ, RZ, UR43 ;  /* 0x0000002bff047e24 */ /* 0x000fca000f8e00ff */
[----:B------:R-:W-:Y:S01]  /*1660*/  ISETP.GE.AND P2, PT, R4, 0x1, PT ;  /* 0x000000010400780c */ /* 0x000fe20003f46270 */
[----:B--2---:R-:W-:-:S12]  /*1670*/  @P1 BRA `(.L_x_19) ;  /* 0x0000000000081947 */ /* 0x004fd80003800000 */
[----:B------:R-:W2:Y:S02]  /*1680*/  SYNCS.PHASECHK.TRANS64.TRYWAIT P1, [R3+URZ], R0 ;  /* 0x00000000030075a7 */ /* 0x000ea4000802017f */
[----:B--2---:R-:W-:Y:S05]  /*1690*/  @!P1 BRA `(.L_x_20) ;  /* 0x0000009c00709947 */ /* 0x004fea0003800000 */
.L_x_19:
[----:B------:R-:W-:Y:S05]  /*16a0*/  WARPSYNC.ALL ;  /* 0x0000000000007948 */ /* 0x000fea0003800000 */
[----:B------:R-:W-:Y:S01]  /*16b0*/  UIADD3 UR4, UR41, 0x180, URZ ;  /* 0x0000018029047890 */ /* 0x000fe2000fffe03f */
[----:B------:R-:W-:Y:S01]  /*16c0*/  WARPGROUP.ARRIVE ;  /* 0x00000000000079c5 */ /* 0x000fe20000000000 */
[----:B------:R-:W-:Y:S02]  /*16d0*/  UIADD3 UR5, UR41, 0xa180, URZ ;  /* 0x0000a18029057890 */ /* 0x000fe4000fffe03f */
[----:B------:R-:W-:Y:S02]  /*16e0*/  USHF.R.U32.HI UR4, URZ, 0x4, UR4 ;  /* 0x000000043f047899 */ /* 0x000fe40008011604 */
[----:B------:R-:W-:-:S02]  /*16f0*/  USHF.R.U32.HI UR5, URZ, 0x4, UR5 ;  /* 0x000000043f057899 */ /* 0x000fc40008011605 */
[----:B------:R-:W-:Y:S02]  /*1700*/  ULOP3.LUT UR4, UR4, 0x3fff, URZ, 0xc0, !UPT ;  /* 0x00003fff04047892 */ /* 0x000fe4000f8ec03f */
[----:B------:R-:W-:Y:S02]  /*1710*/  ULOP3.LUT UR5, UR5, 0x3fff, URZ, 0xc0, !UPT ;  /* 0x00003fff05057892 */ /* 0x000fe4000f8ec03f */
[----:B------:R-:W-:Y:S02]  /*1720*/  ULOP3.LUT UR8, UR4, 0x10000, URZ, 0xfc, !UPT ;  /* 0x0001000004087892 */ /* 0x000fe4000f8efc3f */
[----:B------:R-:W-:Y:S02]  /*1730*/  ULOP3.LUT UR9, UR5, 0x10000, URZ, 0xfc, !UPT ;  /* 0x0001000005097892 */ /* 0x000fe4000f8efc3f */
[----:B------:R-:W-:Y:S02]  /*1740*/  ULEA UR10, UR38, UR8, 0x9 ;  /* 0x00000008260a7291 */ /* 0x000fe4000f8e483f */
[----:B------:R-:W-:Y:S01]  /*1750*/  ULEA UR11, UR38, UR9, 0xb ;  /* 0x00000009260b7291 */ /* 0x000fe2000f8e583f */
[----:B------:R-:W-:Y:S01]  /*1760*/  UMOV UR5, 0x40000040 ;  /* 0x4000004000057882 */ /* 0x000fe20000000000 */
[----:B------:R-:W-:-:S03]  /*1770*/  UMOV UR7, 0x40000040 ;  /* 0x4000004000077882 */ /* 0x000fc60000000000 */
[----:B------:R-:W-:Y:S02]  /*1780*/  UMOV UR4, UR10 ;  /* 0x0000000a00047c82 */ /* 0x000fe40008000000 */
[----:B------:R-:W-:Y:S02]  /*1790*/  UMOV UR6, UR11 ;  /* 0x0000000b00067c82 */ /* 0x000fe40008000000 */
[----:B------:R-:W-:Y:S01]  /*17a0*/  HGMMA.64x256x16.F32 R24, gdesc[UR4], RZ, !UPT, gsb0 ;  /* 0x03e00000041879f0 */ /* 0x000fe2000c0008ff */
[----:B------:R-:W-:Y:S02]  /*17b0*/  UIADD3 UR4, UR10, 0x2, URZ ;  /* 0x000000020a047890 */ /* 0x000fe4000fffe03f */
[----:B------:R-:W-:Y:S01]  /*17c0*/  UIADD3 UR6, UR11, 0x2, URZ ;  /* 0x000000020b067890 */ /* 0x000fe2000fffe03f */
[----:B------:R-:W-:Y:S01]  /*17d0*/  UMOV UR5, 0x40000040 ;  /* 0x4000004000057882 */ /* 0x000fe20000000000 */
[----:B------:R-:W-:Y:S01]  /*17e0*/  UMOV UR7, 0x40000040 ;  /* 0x4000004000077882 */ /* 0x000fe20000000000 */
[----:B------:R-:W-:-:S02]  /*17f0*/  WARPGROUP.DEPBAR.LE gsb0, 0x0 ;  /* 0x00008000000079c5 */ /* 0x000fc40000010000 */
[----:B------:R-:W-:-:S15]  /*1800*/  WARPGROUP.ARRIVE ;  /* 0x00000000000079c5 */ /* 0x000fde0000000000 */
[----:B------:R-:W-:-:S05]  /*1810*/  NOP ;  /* 0x0000000000007918 */ /* 0x000fca0000000000 */
[----:B------:R-:W-:Y:S01]  /*1820*/  HGMMA.64x256x16.F32 R24, gdesc[UR4], R24, gsb0 ;  /* 0x03e00000041879f0 */ /* 0x000fe20008000818 */
[----:B------:R-:W-:Y:S02]  /*1830*/  UIADD3 UR4, UR10, 0x4, URZ ;  /* 0x000000040a047890 */ /* 0x000fe4000fffe03f */
[----:B------:R-:W-:Y:S01]  /*1840*/  UIADD3 UR6, UR11, 0x4, URZ ;  /* 0x000000040b067890 */ /* 0x000fe2000fffe03f */
[----:B------:R-:W-:Y:S01]  /*1850*/  UMOV UR5, 0x40000040 ;  /* 0x4000004000057882 */ /* 0x000fe20000000000 */
[----:B------:R-:W-:Y:S01]  /*1860*/  UMOV UR7, 0x40000040 ;  /* 0x4000004000077882 */ /* 0x000fe20000000000 */
[----:B------:R-:W-:Y:S02]  /*1870*/  WARPGROUP.DEPBAR.LE gsb0, 0x0 ;  /* 0x00008000000079c5 */ /* 0x000fe40000010000 */
        /* <DEDUP_REMOVED lines=10> */
[----:B------:R-:W-:Y:S03]  /*1920*/  HGMMA.64x256x16.F32 R24, gdesc[UR4], R24, gsb0 ;  /* 0x03e00000041879f0 */ /* 0x000fe60008000818 */
[----:B------:R-:W-:Y:S02]  /*1930*/  WARPGROUP.DEPBAR.LE gsb0, 0x0 ;  /* 0x00008000000079c5 */ /* 0x000fe40000010000 */
[----:B------:R-:W-:Y:S05]  /*1940*/  @!P2 BRA `(.L_x_21) ;  /* 0x00000004001ca947 */ /* 0x000fea0003800000 */
[----:B------:R-:W-:Y:S01]  /*1950*/  UIADD3 UR4, UR38, 0x1, URZ ;  /* 0x0000000126047890 */ /* 0x000fe2000fffe03f */
[----:B-12---:R-:W-:Y:S01]  /*1960*/  IMAD.U32 R0, RZ, RZ, UR43 ;  /* 0x0000002bff007e24 */ /* 0x006fe2000f8e00ff */
[----:B------:R-:W-:Y:S02]  /*1970*/  UMOV UR11, UR38 ;  /* 0x00000026000b7c82 */ /* 0x000fe40008000000 */
[----:B------:R-:W-:-:S04]  /*1980*/  UISETP.NE.AND UP0, UPT, UR4, 0x5, UPT ;  /* 0x000000050400788c */ /* 0x000fc8000bf05270 */
[----:B------:R-:W-:Y:S02]  /*1990*/  USEL UR5, URZ, 0x1, UP0 ;  /* 0x000000013f057887 */ /* 0x000fe40008000000 */
[----:B------:R-:W-:Y:S02]  /*19a0*/  USEL UR10, UR4, URZ, UP0 ;  /* 0x0000003f040a7287 */ /* 0x000fe40008000000 */
[----:B------:R-:W-:-:S06]  /*19b0*/  ULOP3.LUT UR5, UR39, UR5, URZ, 0x3c, !UPT ;  /* 0x0000000527057292 */ /* 0x000fcc000f8e3c3f */
[----:B------:R-:W-:-:S07]  /*19c0*/  IMAD.U32 R5, RZ, RZ, UR5 ;  /* 0x00000005ff057e24 */ /* 0x000fce000f8e00ff */
.L_x_28:
[----:B-12---:R-:W-:Y:S05]  /*19d0*/  @!P0 BRA `(.L_x_22) ;  /* 0x0000000000048947 */ /* 0x006fea0003800000 */
[----:B------:R-:W-:Y:S01]  /*19e0*/  BPT.TRAP 0x1 ;  /* 0x000000040000795c */ /* 0x000fe20000300000 */
.L_x_22:
[----:B------:R-:W-:Y:S01]  /*19f0*/  ULEA UR4, UR10, UR41, 0x3 ;  /* 0x000000290a047291 */ /* 0x000fe2000f8e183f */
[----:B------:R-:W-:-:S08]  /*1a00*/  SHF.L.U32 R3, R5, 0x1f, RZ ;  /* 0x0000001f05037819 */ /* 0x000fd000000006ff */
[----:B------:R1:W2:Y:S01]  /*1a10*/  SYNCS.PHASECHK.TRANS64.TRYWAIT P1, [UR4], R3 ;  /* 0x00000003ff0075a7 */ /* 0x0002a20008020144 */
[----:B------:R-:W-:Y:S05]  /*1a20*/  @!P0 BRA `(.L_x_23) ;  /* 0x0000000000048947 */ /* 0x000fea0003800000 */
[----:B------:R-:W-:Y:S01]  /*1a30*/  BPT.TRAP 0x1 ;  /* 0x000000040000795c */ /* 0x000fe20000300000 */
.L_x_23:
[----:B--2---:R-:W-:Y:S05]  /*1a40*/  @P1 BRA `(.L_x_24) ;  /* 0x0000000000081947 */ /* 0x004fea0003800000 */
[----:B------:R-:W2:Y:S02]  /*1a50*/  SYNCS.PHASECHK.TRANS64.TRYWAIT P1, [UR4], R3 ;  /* 0x00000003ff0075a7 */ /* 0x000ea40008020144 */
[----:B--2---:R-:W-:Y:S05]  /*1a60*/  @!P1 BRA `(.L_x_25) ;  /* 0x0000009800909947 */ /* 0x004fea0003800000 */
.L_x_24:
[----:B------:R-:W-:Y:S01]  /*1a70*/  ULEA UR12, UR10, UR8, 0x9 ;  /* 0x000000080a0c7291 */ /* 0x000fe2000f8e483f */
[----:B------:R-:W-:Y:S01]  /*1a80*/  WARPGROUP.ARRIVE ;  /* 0x00000000000079c5 */ /* 0x000fe20000000000 */
[----:B------:R-:W-:Y:S01]  /*1a90*/  ULEA UR13, UR10, UR9, 0xb ;  /* 0x000000090a0d7291 */ /* 0x000fe2000f8e583f */
[----:B------:R-:W-:Y:S01]  /*1aa0*/  UMOV UR5, 0x40000040 ;  /* 0x4000004000057882 */ /* 0x000fe20000000000 */
[----:B------:R-:W-:-:S03]  /*1ab0*/  UMOV UR7, 0x40000040 ;  /* 0x4000004000077882 */ /* 0x000fc60000000000 */
[----:B------:R-:W-:Y:S02]  /*1ac0*/  UMOV UR4, UR12 ;  /* 0x0000000c00047c82 */ /* 0x000fe40008000000 */
[----:B------:R-:W-:Y:S02]  /*1ad0*/  UMOV UR6, UR13 ;  /* 0x0000000d00067c82 */ /* 0x000fe40008000000 */
[----:B------:R-:W-:Y:S01]  /*1ae0*/  HGMMA.64x256x16.F32 R24, gdesc[UR4], R24, gsb0 ;  /* 0x03e00000041879f0 */ /* 0x000fe20008000818 */
        /* <DEDUP_REMOVED lines=26> */
[----:B------:R-:W-:Y:S01]  /*1c90*/  BPT.TRAP 0x1 ;  /* 0x000000040000795c */ /* 0x000fe20000300000 */
.L_x_26:
[----:B------:R-:W-:Y:S01]  /*1ca0*/  ULEA UR4, UR11, UR41, 0x3 ;  /* 0x000000290b047291 */ /* 0x000fe2000f8e183f */
[----:B------:R-:W-:-:S03]  /*1cb0*/  ISETP.GT.U32.AND P1, PT, R16, 0x1, PT ;  /* 0x000000011000780c */ /* 0x000fc60003f24070 */
[----:B------:R-:W-:-:S04]  /*1cc0*/  UIADD3 UR4, UR4, 0x28, URZ ;  /* 0x0000002804047890 */ /* 0x000fc8000fffe03f */
[----:B------:R-:W-:-:S09]  /*1cd0*/  UPRMT UR4, URZ, 0x654, UR4 ;  /* 0x000006543f047896 */ /* 0x000fd20008000004 */
[----:B------:R-:W-:Y:S01]  /*1ce0*/  SYNCS.ARRIVE.TRANS64.RED.A1T0 RZ, [UR4], RZ ;  /* 0x000000ffffff79a7 */ /* 0x000fe20008100404 */
[----:B------:R-:W-:Y:S05]  /*1cf0*/  @P1 BRA `(.L_x_27) ;  /* 0x0000000000041947 */ /* 0x000fea0003800000 */
[----:B------:R-:W-:Y:S01]  /*1d00*/  BPT.TRAP 0x1 ;  /* 0x000000040000795c */ /* 0x000fe20000300000 */
.L_x_27:
[----:B------:R-:W-:Y:S01]  /*1d10*/  UIADD3 UR10, UR10, 0x1, URZ ;  /* 0x000000010a0a7890 */ /* 0x000fe2000fffe03f */
[C---:B------:R-:W-:Y:S01]  /*1d20*/  ISETP.GT.AND P1, PT, R0.reuse, 0x1, PT ;  /* 0x000000010000780c */ /* 0x040fe20003f24270 */
[----:B------:R-:W-:Y:S01]  /*1d30*/  UIADD3 UR11, UR11, 0x1, URZ ;  /* 0x000000010b0b7890 */ /* 0x000fe2000fffe03f */
[----:B------:R-:W-:Y:S01]  /*1d40*/  VIADD R0, R0, 0xffffffff ;  /* 0xffffffff00007836 */ /* 0x000fe20000000000 */
[----:B------:R-:W-:Y:S02]  /*1d50*/  UISETP.NE.AND UP0, UPT, UR10, 0x5, UPT ;  /* 0x000000050a00788c */ /* 0x000fe4000bf05270 */
[----:B------:R-:W-:Y:S02]  /*1d60*/  UISETP.NE.AND UP1, UPT, UR11, 0x5, UPT ;  /* 0x000000050b00788c */ /* 0x000fe4000bf25270 */
[----:B------:R-:W-:Y:S02]  /*1d70*/  USEL UR4, URZ, 0x1, UP0 ;  /* 0x000000013f047887 */ /* 0x000fe40008000000 */
[----:B------:R-:W-:-:S02]  /*1d80*/  USEL UR10, UR10, URZ, UP0 ;  /* 0x0000003f0a0a7287 */ /* 0x000fc40008000000 */
[----:B------:R-:W-:Y:S02]  /*1d90*/  USEL UR11, UR11, URZ, UP1 ;  /* 0x0000003f0b0b7287 */ /* 0x000fe40008800000 */
[----:B------:R-:W-:Y:S01]  /*1da0*/  LOP3.LUT R5, R5, UR4, RZ, 0x3c, !PT ;  /* 0x0000000405057c12 */ /* 0x000fe2000f8e3cff */
[----:B------:R-:W-:Y:S09]  /*1db0*/  @P1 BRA `(.L_x_28) ;  /* 0xfffffffc00041947 */ /* 0x000ff2000383ffff */
.L_x_21:
[----:B-12---:R-:W1:Y:S01]  /*1dc0*/  LDC R0, c[0x0][0x28c] ;  /* 0x0000a300ff007b82 */ /* 0x006e620000000800 */
[----:B------:R2:W-:Y:S01]  /*1dd0*/  SYNCS.ARRIVE.TRANS64.A1T0 RZ, [R158+UR45], RZ ;  /* 0x000000ff9eff79a7 */ /* 0x0005e2000810002d */
[----:B-1----:R-:W-:-:S13]  /*1de0*/  ISETP.GE.AND P1, PT, R0, 0x1, PT ;  /* 0x000000010000780c */ /* 0x002fda0003f26270 */
[----:B--2---:R-:W-:Y:S05]  /*1df0*/  @!P1 BRA `(.L_x_29) ;  /* 0x0000000000349947 */ /* 0x004fea0003800000 */
[----:B------:R-:W-:Y:S05]  /*1e00*/  @!P0 BRA `(.L_x_30) ;  /* 0x0000000000048947 */ /* 0x000fea0003800000 */
[----:B------:R-:W-:Y:S01]  /*1e10*/  BPT.TRAP 0x1 ;  /* 0x000000040000795c */ /* 0x000fe20000300000 */
.L_x_30:
[----:B------:R-:W-:Y:S01]  /*1e20*/  UIADD3 UR6, UR43, UR38, URZ ;  /* 0x000000262b067290 */ /* 0x000fe2000fffe03f */
[----:B------:R-:W-:-:S03]  /*1e30*/  ISETP.GT.U32.AND P0, PT, R16, 0x1, PT ;  /* 0x000000011000780c */ /* 0x000fc60003f04070 */
[----:B------:R-:W-:-:S04]  /*1e40*/  UIMAD.WIDE.U32 UR4, UR6, -0x33333333, URZ ;  /* 0xcccccccd060478a5 */ /* 0x000fc8000f8e003f */
[----:B------:R-:W-:-:S04]  /*1e50*/  USHF.R.U32.HI UR4, URZ, 0x2, UR5 ;  /* 0x000000023f047899 */ /* 0x000fc80008011605 */
[----:B------:R-:W-:-:S04]  /*1e60*/  UIMAD UR6, UR4, -0x5, UR6 ;  /* 0xfffffffb040678a4 */ /* 0x000fc8000f8e0206 */
[----:B------:R-:W-:-:S04]  /*1e70*/  ULEA UR6, UR6, UR41, 0x3 ;  /* 0x0000002906067291 */ /* 0x000fc8000f8e183f */
[----:B------:R-:W-:-:S04]  /*1e80*/  UIADD3 UR6, UR6, 0x28, URZ ;  /* 0x0000002806067890 */ /* 0x000fc8000fffe03f */
[----:B------:R-:W-:-:S09]  /*1e90*/  UPRMT UR6, URZ, 0x654, UR6 ;  /* 0x000006543f067896 */ /* 0x000fd20008000006 */
[----:B------:R-:W-:Y:S01]  /*1ea0*/  SYNCS.ARRIVE.TRANS64.RED.A1T0 RZ, [UR6], RZ ;  /* 0x000000ffffff79a7 */ /* 0x000fe20008100406 */
[----:B------:R-:W-:Y:S05]  /*1eb0*/  @P0 BRA `(.L_x_29) ;  /* 0x0000000000040947 */ /* 0x000fea0003800000 */
[----:B------:R-:W-:Y:S01]  /*1ec0*/  BPT.TRAP 0x1 ;  /* 0x000000040000795c */ /* 0x000fe20000300000 */
.L_x_29:
[----:B------:R-:W-:Y:S01]  /*1ed0*/  SHF.L.U32 R0, R173, 0x1f, RZ ;  /* 0x0000001fad007819 */ /* 0x000fe200000006ff */
[----:B------:R-:W-:Y:S01]  /*1ee0*/  UIADD3 UR38, UR44, UR38, URZ ;  /* 0x000000262c267290 */ /* 0x000fe2000fffe03f */
[----:B------:R-:W1:Y:S01]  /*1ef0*/  LDC R15, c[0x0][0x288] ;  /* 0x0000a200ff0f7b82 */ /* 0x000e620000000800 */
[----:B------:R-:W-:Y:S01]  /*1f00*/  UISETP.GE.U32.AND UP1, UPT, UR44, 0x5, UPT ;  /* 0x000000052c00788c */ /* 0x000fe2000bf26070 */
[----:B------:R-:W-:Y:S01]  /*1f10*/  IMAD.SHL.U32 R8, R156, 0x2, RZ ;  /* 0x000000029c087824 */ /* 0x000fe200078e00ff */
[----:B------:R-:W-:Y:S02]  /*1f20*/  UISETP.GT.U32.AND UP0, UPT, UR38, 0x4, UPT ;  /* 0x000000042600788c */ /* 0x000fe4000bf04070 */
[----:B------:R-:W-:Y:S02]  /*1f30*/  UIMAD.WIDE.U32 UR4, UR38, -0x33333333, URZ ;  /* 0xcccccccd260478a5 */ /* 0x000fe4000f8e003f */
[----:B------:R-:W-:Y:S01]  /*1f40*/  UISETP.LT.U32.AND UP0, UPT, UR44, 0x5, UP0 ;  /* 0x000000052c00788c */ /* 0x000fe20008701070 */
[----:B------:R-:W2:Y:S01]  /*1f50*/  SYNCS.PHASECHK.TRANS64.TRYWAIT P0, [R157+UR42+0x10], R0 ;  /* 0x000010009d0075a7 */ /* 0x000ea2000800016a */
[----:B------:R-:W-:Y:S01]  /*1f60*/  USHF.R.U32.HI UR4, URZ, 0x2, UR5 ;  /* 0x000000023f047899 */ /* 0x000fe20008011605 */
[----:B------:R-:W-:Y:S01]  /*1f70*/  SHF.R.S32.HI R9, RZ, 0x1f, R8 ;  /* 0x0000001fff097819 */ /* 0x000fe20000011408 */
[----:B------:R-:W-:-:S02]  /*1f80*/  USEL UR6, URZ, 0x1, !UP0 ;  /* 0x000000013f067887 */ /* 0x000fc4000c000000 */
[----:B------:R-:W-:Y:S02]  /*1f90*/  UIMAD UR38, UR4, -0x5, UR38 ;  /* 0xfffffffb042678a4 */ /* 0x000fe4000f8e0226 */
[----:B------:R-:W-:-:S04]  /*1fa0*/  ULOP3.LUT UR39, UR39, UR6, URZ, 0x3c, !UPT ;  /* 0x0000000627277292 */ /* 0x000fc8000f8e3c3f */
[----:B------:R-:W-:Y:S01]  /*1fb0*/  @UP1 ULOP3.LUT UR39, UR39, 0x1, UR4, 0x78, !UPT ;  /* 0x0000000127271892 */ /* 0x000fe2000f8e7804 */
[----:B-12---:R-:W-:Y:S11]  /*1fc0*/  @!P0 BRA `(.L_x_31) ;  /* 0x0000009400508947 */ /* 0x006ff60003800000 */
.L_x_314:
[----:B------:R-:W-:Y:S01]  /*1fd0*/  IMAD.SHL.U32 R14, R19, 0x40, RZ ;  /* 0x00000040130e7824 */ /* 0x000fe200078e00ff */
[----:B------:R-:W-:Y:S01]  /*1fe0*/  ULDC UR6, c[0x0][0x284] ;  /* 0x0000a10000067ab9 */ /* 0x000fe20000000800 */
[----:B0-----:R-:W-:Y:S01]  /*1ff0*/  IMAD.SHL.U32 R12, R22, 0x100, RZ ;  /* 0x00000100160c7824 */ /* 0x001fe200078e00ff */
[----:B------:R-:W-:Y:S01]  /*2000*/  SHF.R.S32.HI R165, RZ, 0x1f, R2 ;  /* 0x0000001fffa57819 */ /* 0x000fe20000011402 */
[----:B------:R-:W-:Y:S01]  /*2010*/  ULDC.64 UR4, c[0x0][0x5d0] ;  /* 0x0001740000047ab9 */ /* 0x000fe20000000a00 */
[----:B------:R-:W-:Y:S01]  /*2020*/  ISETP.GE.AND P0, PT, R14, UR6, PT ;  /* 0x000000060e007c0c */ /* 0x000fe2000bf06270 */
[----:B------:R-:W-:Y:S01]  /*2030*/  IMAD.WIDE.U32 R4, R2, UR4, R8 ;  /* 0x0000000402047c25 */ /* 0x000fe2000f8e0008 */
[----:B------:R-:W-:Y:S02]  /*2040*/  SHF.R.S32.HI R13, RZ, 0x1f, R12 ;  /* 0x0000001fff0d7819 */ /* 0x000fe4000001140c */
[C---:B------:R-:W-:Y:S01]  /*2050*/  ISETP.GE.OR P0, PT, R12.reuse, R15, P0 ;  /* 0x0000000f0c00720c */ /* 0x040fe20000706670 */
[----:B------:R-:W-:Y:S01]  /*2060*/  IMAD R3, R165, UR4, RZ ;  /* 0x00000004a5037c24 */ /* 0x000fe2000f8e02ff */
[----:B------:R-:W-:-:S03]  /*2070*/  IADD3 R6, P1, R12, R4, RZ ;  /* 0x000000040c067210 */ /* 0x000fc60007f3e0ff */
[----:B------:R-:W-:-:S05]  /*2080*/  IMAD R3, R2, UR5, R3 ;  /* 0x0000000502037c24 */ /* 0x000fca000f8e0203 */
[----:B------:R-:W-:-:S03]  /*2090*/  IADD3.X R7, R13, R5, R3, P1, !PT ;  /* 0x000000050d077210 */ /* 0x000fc60000ffe403 */
[----:B------:R-:W-:Y:S05]  /*20a0*/  @P0 BRA `(.L_x_32) ;  /* 0x0000007c000c0947 */ /* 0x000fea0003800000 */
[----:B------:R-:W0:Y:S01]  /*20b0*/  LDC.64 R10, c[0x0][0x5c8] ;  /* 0x00017200ff0a7b82 */ /* 0x000e220000000a00 */
[----:B-----5:R-:W-:Y:S01]  /*20c0*/  FSETP.NEU.AND P0, PT, R152, RZ, PT ;  /* 0x000000ff9800720b */ /* 0x020fe20003f0d000 */
[----:B------:R-:W-:Y:S01]  /*20d0*/  IMAD R3, R156, -0x2, R15 ;  /* 0xfffffffe9c037824 */ /* 0x000fe200078e020f */
[----:B------:R-:W-:Y:S01]  /*20e0*/  BSSY B0, `(.L_x_32) ;  /* 0x00007bf000007945 */ /* 0x000fe20003800000 */
[----:B------:R-:W-:-:S04]  /*20f0*/  IMAD.WIDE R162, R19, 0x40, R154 ;  /* 0x0000004013a27825 */ /* 0x000fc800078e029a */
[----:B-1----:R-:W-:Y:S02]  /*2100*/  IMAD.IADD R0, R3, 0x1, -R12 ;  /* 0x0000000103007824 */ /* 0x002fe400078e0a0c */
[----:B------:R-:W-:-:S03]  /*2110*/  IMAD.IADD R3, R161, 0x1, -R14 ;  /* 0x00000001a1037824 */ /* 0x000fc600078e0a0e */
[----:B------:R-:W-:-:S04]  /*2120*/  ISETP.GT.AND P2, PT, R0, RZ, PT ;  /* 0x000000ff0000720c */ /* 0x000fc80003f44270 */
[----:B------:R-:W-:Y:S01]  /*2130*/  ISETP.GT.AND P1, PT, R3, RZ, P2 ;  /* 0x000000ff0300720c */ /* 0x000fe20001724270 */
[-C--:B0-----:R-:W-:Y:S02]  /*2140*/  IMAD R4, R163, R10.reuse, RZ ;  /* 0x0000000aa3047224 */ /* 0x081fe400078e02ff */
[----:B------:R-:W-:-:S04]  /*2150*/  IMAD.WIDE.U32 R6, R162, R10, R6 ;  /* 0x0000000aa2067225 */ /* 0x000fc800078e0006 */
[----:B------:R-:W-:-:S04]  /*2160*/  IMAD R5, R162, R11, R4 ;  /* 0x0000000ba2057224 */ /* 0x000fc800078e0204 */
[----:B------:R-:W-:Y:S01]  /*2170*/  IMAD.IADD R179, R7, 0x1, R5 ;  /* 0x0000000107b37824 */ /* 0x000fe200078e0205 */
[----:B------:R-:W-:Y:S06]  /*2180*/  @!P0 BRA `(.L_x_33) ;  /* 0x0000005400a08947 */ /* 0x000fec0003800000 */
[----:B------:R-:W0:Y:S01]  /*2190*/  LDC.64 R20, c[0x0][0x5b8] ;  /* 0x00016e00ff147b82 */ /* 0x000e220000000a00 */
[----:B------:R-:W-:-:S07]  /*21a0*/  ULDC.64 UR4, c[0x0][0x5c0] ;  /* 0x0001700000047ab9 */ /* 0x000fce0000000a00 */
[----:B------:R-:W1:Y:S08]  /*21b0*/  LDC.64 R166, c[0x0][0x5b0] ;  /* 0x00016c00ffa67b82 */ /* 0x000e700000000a00 */
[----:B------:R-:W2:Y:S01]  /*21c0*/  LDC.64 R14, c[0x0][0x5a8] ;  /* 0x00016a00ff0e7b82 */ /* 0x000ea20000000a00 */
[-C--:B0-----:R-:W-:Y:S02]  /*21d0*/  IMAD R7, R165, R20.reuse, RZ ;  /* 0x00000014a5077224 */ /* 0x081fe400078e02ff */
[----:B------:R-:W-:-:S04]  /*21e0*/  IMAD.WIDE.U32 R4, R2, R20, R8 ;  /* 0x0000001402047225 */ /* 0x000fc800078e0008 */
[----:B------:R-:W-:Y:S01]  /*21f0*/  IMAD R175, R2, R21, R7 ;  /* 0x0000001502af7224 */ /* 0x000fe200078e0207 */
[----:B------:R-:W-:Y:S01]  /*2200*/  IADD3 R164, P0, R12, R4, RZ ;  /* 0x000000040ca47210 */ /* 0x000fe20007f1e0ff */
[----:B-1----:R-:W-:-:S03]  /*2210*/  IMAD R4, R163, R166, RZ ;  /* 0x000000a6a3047224 */ /* 0x002fc600078e02ff */
[----:B------:R-:W-:Y:S01]  /*2220*/  IADD3.X R165, R13, R5, R175, P0, !PT ;  /* 0x000000050da57210 */ /* 0x000fe200007fe4af */
[C---:B------:R-:W-:Y:S02]  /*2230*/  IMAD R177, R162.reuse, R167, R4 ;  /* 0x000000a7a2b17224 */ /* 0x040fe400078e0204 */
[----:B------:R-:W-:-:S04]  /*2240*/  IMAD.WIDE.U32 R4, R162, R166, R164 ;  /* 0x000000a6a2047225 */ /* 0x000fc800078e00a4 */
[----:B------:R-:W-:Y:S01]  /*2250*/  IMAD.IADD R5, R5, 0x1, R177 ;  /* 0x0000000105057824 */ /* 0x000fe200078e02b1 */
[----:B--2---:R-:W-:-:S04]  /*2260*/  LEA R168, P0, R4, R14, 0x1 ;  /* 0x0000000e04a87211 */ /* 0x004fc800078008ff */
[----:B------:R-:W-:-:S05]  /*2270*/  LEA.HI.X R169, R4, R15, R5, 0x1, P0 ;  /* 0x0000000f04a97211 */ /* 0x000fca00000f0c05 */
[----:B------:R0:W2:Y:S01]  /*2280*/  @P1 LDG.E.LTC128B.U16 R19, desc[UR36][R168.64] ;  /* 0x00000024a8131981 */ /* 0x0000a2000c1e1520 */
[----:B------:R-:W-:Y:S01]  /*2290*/  IMAD.WIDE.U32 R4, R162, R166, R12 ;  /* 0x000000a6a2047225 */ /* 0x000fe200078e000c */
[----:B------:R-:W-:Y:S02]  /*22a0*/  BSSY B1, `(.L_x_34) ;  /* 0x0000014000017945 */ /* 0x000fe40003800000 */
[----:B------:R-:W-:-:S04]  /*22b0*/  IADD3 R170, P0, R8, R4, RZ ;  /* 0x0000000408aa7210 */ /* 0x000fc80007f1e0ff */
[----:B------:R-:W-:Y:S01]  /*22c0*/  IADD3.X R171, R9, R177, R5, P0, !PT ;  /* 0x000000b109ab7210 */ /* 0x000fe200007fe405 */
[----:B0-----:R-:W-:Y:S01]  /*22d0*/  IMAD.SHL.U32 R168, R166, 0x8, RZ ;  /* 0x00000008a6a87824 */ /* 0x001fe200078e00ff */
[----:B------:R-:W-:Y:S02]  /*22e0*/  LEA R4, P0, R6, UR4, 0x1 ;  /* 0x0000000406047c11 */ /* 0x000fe4000f8008ff */
[----:B------:R-:W-:Y:S01]  /*22f0*/  SHF.L.U64.HI R169, R166, 0x3, R167 ;  /* 0x00000003a6a97819 */ /* 0x000fe200000102a7 */
[----:B------:R-:W-:Y:S01]  /*2300*/  IMAD.WIDE.U32 R170, R2, R20, R170 ;  /* 0x0000001402aa7225 */ /* 0x000fe200078e00aa */
[----:B------:R-:W-:Y:S02]  /*2310*/  LEA.HI.X R5, R6, UR5, R179, 0x1, P0 ;  /* 0x0000000506057c11 */ /* 0x000fe400080f0cb3 */
[----:B------:R-:W-:Y:S02]  /*2320*/  ISETP.GT.AND P0, PT, R0, 0x1, PT ;  /* 0x000000010000780c */ /* 0x000fe40003f04270 */
[----:B------:R-:W-:-:S02]  /*2330*/  LEA R6, P4, R170, R14, 0x1 ;  /* 0x0000000eaa067211 */ /* 0x000fc400078808ff */
[----:B------:R-:W-:Y:S01]  /*2340*/  ISETP.GT.AND P3, PT, R3, RZ, P0 ;  /* 0x000000ff0300720c */ /* 0x000fe20000764270 */
[----:B--2---:R-:W-:-:S05]  /*2350*/  HADD2.F32 R7, -RZ, R19.H0_H0 ;  /* 0x20000013ff077230 */ /* 0x004fca0000004100 */
[----:B------:R-:W-:-:S04]  /*2360*/  FMUL R7, R7, R152 ;  /* 0x0000009807077220 */ /* 0x000fc80000400000 */
[----:B------:R-:W-:-:S05]  /*2370*/  FFMA R7, R24, R153, R7 ;  /* 0x0000009918077223 */ /* 0x000fca0000000007 */
[----:B------:R-:W-:Y:S01]  /*2380*/  F2FP.F16.F32.PACK_AB R21, RZ, R7 ;  /* 0x00000007ff15723e */ /* 0x000fe200000000ff */
[----:B------:R-:W-:-:S04]  /*2390*/  IMAD.IADD R7, R175, 0x1, R171 ;  /* 0x00000001af077824 */ /* 0x000fc800078e02ab */
[----:B------:R0:W-:Y:S01]  /*23a0*/  @P1 STG.E.U16 desc[UR36][R4.64], R21 ;  /* 0x0000001504001986 */ /* 0x0001e2000c101524 */
[----:B------:R-:W-:Y:S01]  /*23b0*/  LEA.HI.X R7, R170, R15, R7, 0x1, P4 ;  /* 0x0000000faa077211 */ /* 0x000fe200020f0c07 */
[----:B------:R-:W-:Y:S06]  /*23c0*/  @!P3 BRA `(.L_x_35) ;  /* 0x000000000004b947 */ /* 0x000fec0003800000 */
[----:B------:R1:W5:Y:S02]  /*23d0*/  LDG.E.LTC128B.U16 R19, desc[UR36][R6.64+0x2] ;  /* 0x0000022406137981 */ /* 0x000364000c1e1520 */
.L_x_35:
[----:B------:R-:W-:Y:S05]  /*23e0*/  BSYNC B1 ;  /* 0x0000000000017941 */ /* 0x000fea0003800000 */
.L_x_34:
[----:B0----5:R-:W-:Y:S01]  /*23f0*/  HADD2.F32 R21, -RZ, R19.H0_H0 ;  /* 0x20000013ff157230 */ /* 0x021fe20000004100 */
[----:B------:R-:W-:Y:S01]  /*2400*/  ISETP.GT.AND P2, PT, R3, 0x8, P2 ;  /* 0x000000080300780c */ /* 0x000fe20001744270 */
[----:B------:R-:W-:-:S04]  /*2410*/  IMAD.WIDE.U32 R168, R162, R166, R168 ;  /* 0x000000a6a2a87225 */ /* 0x000fc800078e00a8 */
[----:B------:R-:W-:Y:S01]  /*2420*/  FMUL R22, R21, R152 ;  /* 0x0000009815167220 */ /* 0x000fe20000400000 */
[----:B------:R-:W-:Y:S01]  /*2430*/  IMAD.IADD R177, R177, 0x1, R169 ;  /* 0x00000001b1b17824 */ /* 0x000fe200078e02a9 */
[----:B------:R-:W-:Y:S02]  /*2440*/  IADD3 R21, P1, R164, R168, RZ ;  /* 0x000000a8a4157210 */ /* 0x000fe40007f3e0ff */
[----:B------:R-:W-:-:S03]  /*2450*/  FFMA R22, R25, R153, R22 ;  /* 0x0000009919167223 */ /* 0x000fc60000000016 */
[----:B------:R-:W-:Y:S01]  /*2460*/  IMAD.X R164, R177, 0x1, R165, P1 ;  /* 0x00000001b1a47824 */ /* 0x000fe200008e06a5 */
[C---:B------:R-:W-:Y:S02]  /*2470*/  LEA R24, P1, R21.reuse, R14, 0x1 ;  /* 0x0000000e15187211 */ /* 0x040fe400078208ff */
[----:B------:R-:W-:Y:S02]  /*2480*/  F2FP.F16.F32.PACK_AB R22, RZ, R22 ;  /* 0x00000016ff16723e */ /* 0x000fe400000000ff */
[----:B------:R-:W-:Y:S02]  /*2490*/  LEA.HI.X R25, R21, R15, R164, 0x1, P1 ;  /* 0x0000000f15197211 */ /* 0x000fe400008f0ca4 */
[----:B------:R-:W-:Y:S02]  /*24a0*/  PRMT R21, R22, 0x7610, R21 ;  /* 0x0000761016157816 */ /* 0x000fe40000000015 */
[----:B------:R-:W-:-:S03]  /*24b0*/  PRMT R22, R19, 0x7610, R22 ;  /* 0x0000761013167816 */ /* 0x000fc60000000016 */
[----:B------:R0:W-:Y:S04]  /*24c0*/  @P3 STG.E.U16 desc[UR36][R4.64+0x2], R21 ;  /* 0x0000021504003986 */ /* 0x0001e8000c101524 */
[----:B------:R-:W2:Y:S01]  /*24d0*/  @P2 LDG.E.LTC128B.U16 R22, desc[UR36][R24.64] ;  /* 0x0000002418162981 */ /* 0x000ea2000c1e1520 */
[----:B------:R-:W-:Y:S01]  /*24e0*/  IADD3 R8, P1, P3, R8, R168, R12 ;  /* 0x000000a808087210 */ /* 0x000fe20007b3e00c */
[----:B------:R-:W-:Y:S01]  /*24f0*/  BSSY B1, `(.L_x_36) ;  /* 0x0000011000017945 */ /* 0x000fe20003800000 */
[C---:B------:R-:W-:Y:S02]  /*2500*/  SHF.L.U64.HI R11, R10.reuse, 0x4, R11 ;  /* 0x000000040a0b7819 */ /* 0x040fe4000001020b */
[----:B------:R-:W-:Y:S02]  /*2510*/  IADD3.X R9, R9, R177, R13, P1, P3 ;  /* 0x000000b109097210 */ /* 0x000fe40000fe640d */
[----:B------:R-:W-:-:S02]  /*2520*/  LEA R10, P1, R10, R4, 0x4 ;  /* 0x000000040a0a7211 */ /* 0x000fc400078220ff */
[----:B------:R-:W-:Y:S01]  /*2530*/  ISETP.GT.AND P0, PT, R3, 0x8, P0 ;  /* 0x000000080300780c */ /* 0x000fe20000704270 */
[----:B0-----:R-:W-:-:S04]  /*2540*/  IMAD.WIDE.U32 R20, R2, R20, R8 ;  /* 0x0000001402147225 */ /* 0x001fc800078e0008 */
[----:B------:R-:W-:Y:S01]  /*2550*/  IMAD.X R11, R11, 0x1, R5, P1 ;  /* 0x000000010b0b7824 */ /* 0x000fe200008e0605 */
[----:B------:R-:W-:Y:S01]  /*2560*/  LEA R8, P3, R20, R14, 0x1 ;  /* 0x0000000e14087211 */ /* 0x000fe200078608ff */
[----:B------:R-:W-:-:S05]  /*2570*/  IMAD.IADD R2, R175, 0x1, R21 ;  /* 0x00000001af027824 */ /* 0x000fca00078e0215 */
[----:B------:R-:W-:Y:S01]  /*2580*/  LEA.HI.X R9, R20, R15, R2, 0x1, P3 ;  /* 0x0000000f14097211 */ /* 0x000fe200018f0c02 */
[----:B--2---:R-:W-:-:S05]  /*2590*/  HADD2.F32 R19, -RZ, R22.H0_H0 ;  /* 0x20000016ff137230 */ /* 0x004fca0000004100 */
[----:B------:R-:W-:-:S04]  /*25a0*/  FMUL R19, R19, R152 ;  /* 0x0000009813137220 */ /* 0x000fc80000400000 */
[----:B------:R-:W-:-:S05]  /*25b0*/  FFMA R19, R26, R153, R19 ;  /* 0x000000991a137223 */ /* 0x000fca0000000013 */
[----:B------:R-:W-:-:S05]  /*25c0*/  F2FP.F16.F32.PACK_AB R19, RZ, R19 ;  /* 0x00000013ff13723e */ /* 0x000fca00000000ff */
[----:B------:R0:W-:Y:S01]  /*25d0*/  @P2 STG.E.U16 desc[UR36][R10.64], R19 ;  /* 0x000000130a002986 */ /* 0x0001e2000c101524 */
[----:B------:R-:W-:Y:S05]  /*25e0*/  @!P0 BRA `(.L_x_37) ;  /* 0x0000000000048947 */ /* 0x000fea0003800000 */
[----:B------:R2:W5:Y:S02]  /*25f0*/  LDG.E.LTC128B.U16 R22, desc[UR36][R8.64+0x2] ;  /* 0x0000022408167981 */ /* 0x000564000c1e1520 */
.L_x_37:
[----:B------:R-:W-:Y:S05]  /*2600*/  BSYNC B1 ;  /* 0x0000000000017941 */ /* 0x000fea0003800000 */
.L_x_36:
[----:B-----5:R-:W-:Y:S01]  /*2610*/  HADD2.F32 R13, -RZ, R22.H0_H0 ;  /* 0x20000016ff0d7230 */ /* 0x020fe20000004100 */
[----:B------:R-:W-:Y:S01]  /*2620*/  ISETP.GT.AND P1, PT, R0, 0x8, PT ;  /* 0x000000080000780c */ /* 0x000fe20003f24270 */
[----:B------:R-:W-:Y:S03]  /*2630*/  BSSY B1, `(.L_x_38) ;  /* 0x0000008000017945 */ /* 0x000fe60003800000 */
[----:B------:R-:W-:Y:S01]  /*2640*/  FMUL R2, R13, R152 ;  /* 0x000000980d027220 */ /* 0x000fe20000400000 */
[----:B------:R-:W-:-:S03]  /*2650*/  ISETP.GT.AND P2, PT, R3, RZ, P1 ;  /* 0x000000ff0300720c */ /* 0x000fc60000f44270 */
[----:B------:R-:W-:-:S05]  /*2660*/  FFMA R2, R27, R153, R2 ;  /* 0x000000991b027223 */ /* 0x000fca0000000002 */
[----:B------:R-:W-:-:S05]  /*2670*/  F2FP.F16.F32.PACK_AB R2, RZ, R2 ;  /* 0x00000002ff02723e */ /* 0x000fca00000000ff */
[----:B------:R3:W-:Y:S01]  /*2680*/  @P0 STG.E.U16 desc[UR36][R10.64+0x2], R2 ;  /* 0x000002020a000986 */ /* 0x0007e2000c101524 */
[----:B------:R-:W-:Y:S05]  /*2690*/  @!P2 BRA `(.L_x_39) ;  /* 0x000000000004a947 */ /* 0x000fea0003800000 */
[----:B------:R4:W5:Y:S02]  /*26a0*/  LDG.E.LTC128B.U16 R22, desc[UR36][R6.64+0x10] ;  /* 0x0000102406167981 */ /* 0x000964000c1e1520 */
.L_x_39:
[----:B------:R-:W-:Y:S05]  /*26b0*/  BSYNC B1 ;  /* 0x0000000000017941 */ /* 0x000fea0003800000 */
.L_x_38:
        /* <DEDUP_REMOVED lines=10> */
.L_x_41:
[----:B------:R-:W-:Y:S05]  /*2760*/  BSYNC B1 ;  /* 0x0000000000017941 */ /* 0x000fea0003800000 */
.L_x_40:
[----:B0----5:R-:W-:Y:S01]  /*2770*/  HADD2.F32 R13, -RZ, R22.H0_H0 ;  /* 0x20000016ff0d7230 */ /* 0x021fe20000004100 */
[----:B------:R-:W-:Y:S01]  /*2780*/  ISETP.GT.AND P1, PT, R3, 0x8, P1 ;  /* 0x000000080300780c */ /* 0x000fe20000f24270 */
[----:B------:R-:W-:Y:S03]  /*2790*/  BSSY B1, `(.L_x_42) ;  /* 0x0000007000017945 */ /* 0x000fe60003800000 */
[----:B---3--:R-:W-:-:S04]  /*27a0*/  FMUL R2, R13, R152 ;  /* 0x000000980d027220 */ /* 0x008fc80000400000 */
[----:B------:R-:W-:-:S05]  /*27b0*/  FFMA R2, R29, R153, R2 ;  /* 0x000000991d027223 */ /* 0x000fca0000000002 */
[----:B------:R-:W-:-:S05]  /*27c0*/  F2FP.F16.F32.PACK_AB R2, RZ, R2 ;  /* 0x00000002ff02723e */ /* 0x000fca00000000ff */
[----:B------:R0:W-:Y:S01]  /*27d0*/  @P3 STG.E.U16 desc[UR36][R4.64+0x12], R2 ;  /* 0x0000120204003986 */ /* 0x0001e2000c101524 */
[----:B------:R-:W-:Y:S05]  /*27e0*/  @!P1 BRA `(.L_x_43) ;  /* 0x0000000000049947 */ /* 0x000fea0003800000 */
[----:B------:R3:W5:Y:S02]  /*27f0*/  LDG.E.LTC128B.U16 R22, desc[UR36][R8.64+0x10] ;  /* 0x0000102408167981 */ /* 0x000764000c1e1520 */
.L_x_43:
[----:B------:R-:W-:Y:S05]  /*2800*/  BSYNC B1 ;  /* 0x0000000000017941 */ /* 0x000fea0003800000 */
.L_x_42:
[----:B-----5:R-:W-:Y:S01]  /*2810*/  HADD2.F32 R13, -RZ, R22.H0_H0 ;  /* 0x20000016ff0d7230 */ /* 0x020fe20000004100 */
[----:B------:R-:W-:Y:S01]  /*2820*/  ISETP.GT.AND P0, PT, R3, 0x8, P0 ;  /* 0x000000080300780c */ /* 0x000fe20000704270 */
[----:B------:R-:W-:Y:S03]  /*2830*/  BSSY B1, `(.L_x_44) ;  /* 0x0000007000017945 */ /* 0x000fe60003800000 */
[----:B------:R-:W-:-:S04]  /*2840*/  FMUL R13, R13, R152 ;  /* 0x000000980d0d7220 */ /* 0x000fc80000400000 */
[----:B------:R-:W-:-:S05]  /*2850*/  FFMA R13, R30, R153, R13 ;  /* 0x000000991e0d7223 */ /* 0x000fca000000000d */
[----:B------:R-:W-:-:S05]  /*2860*/  F2FP.F16.F32.PACK_AB R13, RZ, R13 ;  /* 0x0000000dff0d723e */ /* 0x000fca00000000ff */
[----:B------:R0:W-:Y:S01]  /*2870*/  @P1 STG.E.U16 desc[UR36][R10.64+0x10], R13 ;  /* 0x0000100d0a001986 */ /* 0x0001e2000c101524 */
[----:B------:R-:W-:Y:S05]  /*2880*/  @!P0 BRA `(.L_x_45) ;  /* 0x0000000000048947 */ /* 0x000fea0003800000 */
[----:B------:R0:W5:Y:S02]  /*2890*/  LDG.E.LTC128B.U16 R22, desc[UR36][R8.64+0x12] ;  /* 0x0000122408167981 */ /* 0x000164000c1e1520 */
.L_x_45:
[----:B------:R-:W-:Y:S05]  /*28a0*/  BSYNC B1 ;  /* 0x0000000000017941 */ /* 0x000fea0003800000 */
.L_x_44:
[----:B0----5:R-:W-:Y:S01]  /*28b0*/  HADD2.F32 R13, -RZ, R22.H0_H0 ;  /* 0x20000016ff0d7230 */ /* 0x021fe20000004100 */
        /* <DEDUP_REMOVED lines=9> */
.L_x_47:
[----:B------:R-:W-:Y:S05]  /*2950*/  BSYNC B1 ;  /* 0x0000000000017941 */ /* 0x000fea0003800000 */
.L_x_46:
        /* <DEDUP_REMOVED lines=10> */
.L_x_49:
[----:B------:R-:W-:Y:S05]  /*2a00*/  BSYNC B1 ;  /* 0x0000000000017941 */ /* 0x000fea0003800000 */
.L_x_48:
[----:B0----5:R-:W-:Y:S01]  /*2a10*/  HADD2.F32 R13, -RZ, R22.H0_H0 ;  /* 0x20000016ff0d7230 */ /* 0x021fe20000004100 */
        /* <DEDUP_REMOVED lines=8> */
.L_x_51:
[----:B------:R-:W-:Y:S05]  /*2aa0*/  BSYNC B1 ;  /* 0x0000000000017941 */ /* 0x000fea0003800000 */
.L_x_50:
        /* <DEDUP_REMOVED lines=9> */
.L_x_53:
[----:B------:R-:W-:Y:S05]  /*2b40*/  BSYNC B1 ;  /* 0x0000000000017941 */ /* 0x000fea0003800000 */
.L_x_52:
        /* <DEDUP_REMOVED lines=10> */
.L_x_55:
[----:B------:R-:W-:Y:S05]  /*2bf0*/  BSYNC B1 ;  /* 0x0000000000017941 */ /* 0x000fea0003800000 */
.L_x_54:
        /* <DEDUP_REMOVED lines=10> */
.L_x_57:
[----:B------:R-:W-:Y:S05]  /*2ca0*/  BSYNC B1 ;  /* 0x0000000000017941 */ /* 0x000fea0003800000 */
.L_x_56:
        /* <DEDUP_REMOVED lines=9> */
.L_x_59:
[----:B------:R-:W-:Y:S05]  /*2d40*/  BSYNC B1 ;  /* 0x0000000000017941 */ /* 0x000fea0003800000 */
.L_x_58:
        /* <DEDUP_REMOVED lines=9> */
.L_x_61:
[----:B------:R-:W-:Y:S05]  /*2de0*/  BSYNC B1 ;  /* 0x0000000000017941 */ /* 0x000fea0003800000 */
.L_x_60:
        /* <DEDUP_REMOVED lines=10> */
.L_x_63:
[----:B------:R-:W-:Y:S05]  /*2e90*/  BSYNC B1 ;  /* 0x0000000000017941 */ /* 0x000fea0003800000 */
.L_x_62:
        /* <DEDUP_REMOVED lines=10> */
.L_x_65:
[----:B------:R-:W-:Y:S05]  /*2f40*/  BSYNC B1 ;  /* 0x0000000000017941 */ /* 0x000fea0003800000 */
.L_x_64:
        /* <DEDUP_REMOVED lines=9> */
.L_x_67:
[----:B------:R-:W-:Y:S05]  /*2fe0*/  BSYNC B1 ;  /* 0x0000000000017941 */ /* 0x000fea0003800000 */
.L_x_66:
        /* <DEDUP_REMOVED lines=9> */
.L_x_69:
[----:B------:R-:W-:Y:S05]  /*3080*/  BSYNC B1 ;  /* 0x0000000000017941 */ /* 0x000fea0003800000 */
.L_x_68:
        /* <DEDUP_REMOVED lines=10> */
.L_x_71:
[----:B------:R-:W-:Y:S05]  /*3130*/  BSYNC B1 ;  /* 0x0000000000017941 */ /* 0x000fea0003800000 */
.L_x_70:
        /* <DEDUP_REMOVED lines=10> */
.L_x_73:
[----:B------:R-:W-:Y:S05]  /*31e0*/  BSYNC B1 ;  /* 0x0000000000017941 */ /* 0x000fea0003800000 */
.L_x_72:
        /* <DEDUP_REMOVED lines=9> */
.L_x_75:
[----:B------:R-:W-:Y:S05]  /*3280*/  BSYNC B1 ;  /* 0x0000000000017941 */ /* 0x000fea0003800000 */
.L_x_74:
        /* <DEDUP_REMOVED lines=9> */
.L_x_77:
[----:B------:R-:W-:Y:S05]  /*3320*/  BSYNC B1 ;  /* 0x0000000000017941 */ /* 0x000fea0003800000 */
.L_x_76:
        /* <DEDUP_REMOVED lines=10> */
.L_x_79:
[----:B------:R-:W-:Y:S05]  /*33d0*/  BSYNC B1 ;  /* 0x0000000000017941 */ /* 0x000fea0003800000 */
.L_x_78:
        /* <DEDUP_REMOVED lines=10> */
.L_x_81:
[----:B------:R-:W-:Y:S05]  /*3480*/  BSYNC B1 ;  /* 0x0000000000017941 */ /* 0x000fea0003800000 */
.L_x_80:
        /* <DEDUP_REMOVED lines=9> */
.L_x_83:
[----:B------:R-:W-:Y:S05]  /*3520*/  BSYNC B1 ;  /* 0x0000000000017941 */ /* 0x000fea0003800000 */
.L_x_82:
        /* <DEDUP_REMOVED lines=9> */
.L_x_85:
[----:B------:R-:W-:Y:S05]  /*35c0*/  BSYNC B1 ;  /* 0x0000000000017941 */ /* 0x000fea0003800000 */
.L_x_84:
        /* <DEDUP_REMOVED lines=10> */
.L_x_87:
[----:B------:R-:W-:Y:S05]  /*3670*/  BSYNC B1 ;  /* 0x0000000000017941 */ /* 0x000fea0003800000 */
.L_x_86:
        /* <DEDUP_REMOVED lines=10> */
.L_x_89:
[----:B------:R-:W-:Y:S05]  /*3720*/  BSYNC B1 ;  /* 0x0000000000017941 */ /* 0x000fea0003800000 */
.L_x_88:
        /* <DEDUP_REMOVED lines=9> */
.L_x_91:
[----:B------:R-:W-:Y:S05]  /*37c0*/  BSYNC B1 ;  /* 0x0000000000017941 */ /* 0x000fea0003800000 */
.L_x_90:
        /* <DEDUP_REMOVED lines=9> */
.L_x_93:
[----:B------:R-:W-:Y:S05]  /*3860*/  BSYNC B1 ;  /* 0x0000000000017941 */ /* 0x000fea0003800000 */
.L_x_92:
        /* <DEDUP_REMOVED lines=10> */
.L_x_95:
[----:B------:R-:W-:Y:S05]  /*3910*/  BSYNC B1 ;  /* 0x0000000000017941 */ /* 0x000fea0003800000 */
.L_x_94:
        /* <DEDUP_REMOVED lines=10> */
.L_x_97:
[----:B------:R-:W-:Y:S05]  /*39c0*/  BSYNC B1 ;  /* 0x0000000000017941 */ /* 0x000fea0003800000 */
.L_x_96:
        /* <DEDUP_REMOVED lines=9> */
.L_x_99:
[----:B------:R-:W-:Y:S05]  /*3a60*/  BSYNC B1 ;  /* 0x0000000000017941 */ /* 0x000fea0003800000 */
.L_x_98:
        /* <DEDUP_REMOVED lines=9> */
.L_x_101:
[----:B------:R-:W-:Y:S05]  /*3b00*/  BSYNC B1 ;  /* 0x0000000000017941 */ /* 0x000fea0003800000 */
.L_x_100:
        /* <DEDUP_REMOVED lines=10> */
.L_x_103:
[----:B------:R-:W-:Y:S05]  /*3bb0*/  BSYNC B1 ;  /* 0x0000000000017941 */ /* 0x000fea0003800000 */
.L_x_102:
        /* <DEDUP_REMOVED lines=10> */
.L_x_105:
[----:B------:R-:W-:Y:S05]  /*3c60*/  BSYNC B1 ;  /* 0x0000000000017941 */ /* 0x000fea0003800000 */
.L_x_104:
        /* <DEDUP_REMOVED lines=9> */
.L_x_107:
[----:B------:R-:W-:Y:S05]  /*3d00*/  BSYNC B1 ;  /* 0x0000000000017941 */ /* 0x000fea0003800000 */
.L_x_106:
        /* <DEDUP_REMOVED lines=9> */
.L_x_109:
[----:B------:R-:W-:Y:S05]  /*3da0*/  BSYNC B1 ;  /* 0x0000000000017941 */ /* 0x000fea0003800000 */
.L_x_108:
        /* <DEDUP_REMOVED lines=10> */
.L_x_111:
[----:B------:R-:W-:Y:S05]  /*3e50*/  BSYNC B1 ;  /* 0x0000000000017941 */ /* 0x000fea0003800000 */
.L_x_110:
        /* <DEDUP_REMOVED lines=10> */
.L_x_113:
[----:B------:R-:W-:Y:S05]  /*3f00*/  BSYNC B1 ;  /* 0x0000000000017941 */ /* 0x000fea0003800000 */
.L_x_112:
        /* <DEDUP_REMOVED lines=9> */
.L_x_115:
[----:B------:R-:W-:Y:S05]  /*3fa0*/  BSYNC B1 ;  /* 0x0000000000017941 */ /* 0x000fea0003800000 */
.L_x_114:
        /* <DEDUP_REMOVED lines=9> */
.L_x_117:
[----:B------:R-:W-:Y:S05]  /*4040*/  BSYNC B1 ;  /* 0x0000000000017941 */ /* 0x000fea0003800000 */
.L_x_116:
        /* <DEDUP_REMOVED lines=10> */
.L_x_119:
[----:B------:R-:W-:Y:S05]  /*40f0*/  BSYNC B1 ;  /* 0x0000000000017941 */ /* 0x000fea0003800000 */
.L_x_118:
        /* <DEDUP_REMOVED lines=10> */
.L_x_121:
[----:B------:R-:W-:Y:S05]  /*41a0*/  BSYNC B1 ;  /* 0x0000000000017941 */ /* 0x000fea0003800000 */
.L_x_120:
        /* <DEDUP_REMOVED lines=9> */
.L_x_123:
[----:B------:R-:W-:Y:S05]  /*4240*/  BSYNC B1 ;  /* 0x0000000000017941 */ /* 0x000fea0003800000 */
.L_x_122:
        /* <DEDUP_REMOVED lines=9> */
.L_x_125:
[----:B------:R-:W-:Y:S05]  /*42e0*/  BSYNC B1 ;  /* 0x0000000000017941 */ /* 0x000fea0003800000 */
.L_x_124:
        /* <DEDUP_REMOVED lines=10> */
.L_x_127:
[----:B------:R-:W-:Y:S05]  /*4390*/  BSYNC B1 ;  /* 0x0000000000017941 */ /* 0x000fea0003800000 */
.L_x_126:
        /* <DEDUP_REMOVED lines=10> */
.L_x_129:
[----:B------:R-:W-:Y:S05]  /*4440*/  BSYNC B1 ;  /* 0x0000000000017941 */ /* 0x000fea0003800000 */
.L_x_128:
        /* <DEDUP_REMOVED lines=9> */
.L_x_131:
[----:B------:R-:W-:Y:S05]  /*44e0*/  BSYNC B1 ;  /* 0x0000000000017941 */ /* 0x000fea0003800000 */
.L_x_130:
        /* <DEDUP_REMOVED lines=9> */
.L_x_133:
[----:B------:R-:W-:Y:S05]  /*4580*/  BSYNC B1 ;  /* 0x0000000000017941 */ /* 0x000fea0003800000 */
.L_x_132:
        /* <DEDUP_REMOVED lines=10> */
.L_x_135:
[----:B------:R-:W-:Y:S05]  /*4630*/  BSYNC B1 ;  /* 0x0000000000017941 */ /* 0x000fea0003800000 */
.L_x_134:
        /* <DEDUP_REMOVED lines=10> */
.L_x_137:
[----:B------:R-:W-:Y:S05]  /*46e0*/  BSYNC B1 ;  /* 0x0000000000017941 */ /* 0x000fea0003800000 */
.L_x_136:
        /* <DEDUP_REMOVED lines=9> */
.L_x_139:
[----:B------:R-:W-:Y:S05]  /*4780*/  BSYNC B1 ;  /* 0x0000000000017941 */ /* 0x000fea0003800000 */
.L_x_138:
        /* <DEDUP_REMOVED lines=9> */
.L_x_141:
[----:B------:R-:W-:Y:S05]  /*4820*/  BSYNC B1 ;  /* 0x0000000000017941 */ /* 0x000fea0003800000 */
.L_x_140:
        /* <DEDUP_REMOVED lines=10> */
.L_x_143:
[----:B------:R-:W-:Y:S05]  /*48d0*/  BSYNC B1 ;  /* 0x0000000000017941 */ /* 0x000fea0003800000 */
.L_x_142:
        /* <DEDUP_REMOVED lines=10> */
.L_x_145:
[----:B------:R-:W-:Y:S05]  /*4980*/  BSYNC B1 ;  /* 0x0000000000017941 */ /* 0x000fea0003800000 */
.L_x_144:
        /* <DEDUP_REMOVED lines=9> */
.L_x_147:
[----:B------:R-:W-:Y:S05]  /*4a20*/  BSYNC B1 ;  /* 0x0000000000017941 */ /* 0x000fea0003800000 */
.L_x_146:
        /* <DEDUP_REMOVED lines=9> */
.L_x_149:
[----:B------:R-:W-:Y:S05]  /*4ac0*/  BSYNC B1 ;  /* 0x0000000000017941 */ /* 0x000fea0003800000 */
.L_x_148:
        /* <DEDUP_REMOVED lines=10> */
.L_x_151:
[----:B------:R-:W-:Y:S05]  /*4b70*/  BSYNC B1 ;  /* 0x0000000000017941 */ /* 0x000fea0003800000 */
.L_x_150:
        /* <DEDUP_REMOVED lines=10> */
.L_x_153:
[----:B------:R-:W-:Y:S05]  /*4c20*/  BSYNC B1 ;  /* 0x0000000000017941 */ /* 0x000fea0003800000 */
.L_x_152:
        /* <DEDUP_REMOVED lines=9> */
.L_x_155:
[----:B------:R-:W-:Y:S05]  /*4cc0*/  BSYNC B1 ;  /* 0x0000000000017941 */ /* 0x000fea0003800000 */
.L_x_154:
        /* <DEDUP_REMOVED lines=9> */
.L_x_157:
[----:B------:R-:W-:Y:S05]  /*4d60*/  BSYNC B1 ;  /* 0x0000000000017941 */ /* 0x000fea0003800000 */
.L_x_156:
        /* <DEDUP_REMOVED lines=10> */
.L_x_159:
[----:B------:R-:W-:Y:S05]  /*4e10*/  BSYNC B1 ;  /* 0x0000000000017941 */ /* 0x000fea0003800000 */
.L_x_158:
        /* <DEDUP_REMOVED lines=10> */
.L_x_161:
[----:B------:R-:W-:Y:S05]  /*4ec0*/  BSYNC B1 ;  /* 0x0000000000017941 */ /* 0x000fea0003800000 */
.L_x_160:
        /* <DEDUP_REMOVED lines=9> */
.L_x_163:
[----:B------:R-:W-:Y:S05]  /*4f60*/  BSYNC B1 ;  /* 0x0000000000017941 */ /* 0x000fea0003800000 */
.L_x_162:
        /* <DEDUP_REMOVED lines=9> */
.L_x_165:
[----:B------:R-:W-:Y:S05]  /*5000*/  BSYNC B1 ;  /* 0x0000000000017941 */ /* 0x000fea0003800000 */
.L_x_164:
        /* <DEDUP_REMOVED lines=10> */
.L_x_167:
[----:B------:R-:W-:Y:S05]  /*50b0*/  BSYNC B1 ;  /* 0x0000000000017941 */ /* 0x000fea0003800000 */
.L_x_166:
        /* <DEDUP_REMOVED lines=10> */
.L_x_169:
[----:B------:R-:W-:Y:S05]  /*5160*/  BSYNC B1 ;  /* 0x0000000000017941 */ /* 0x000fea0003800000 */
.L_x_168:
        /* <DEDUP_REMOVED lines=9> */
.L_x_171:
[----:B------:R-:W-:Y:S05]  /*5200*/  BSYNC B1 ;  /* 0x0000000000017941 */ /* 0x000fea0003800000 */
.L_x_170:
        /* <DEDUP_REMOVED lines=9> */
.L_x_173:
[----:B------:R-:W-:Y:S05]  /*52a0*/  BSYNC B1 ;  /* 0x0000000000017941 */ /* 0x000fea0003800000 */
.L_x_172:
        /* <DEDUP_REMOVED lines=10> */
.L_x_175:
[----:B------:R-:W-:Y:S05]  /*5350*/  BSYNC B1 ;  /* 0x0000000000017941 */ /* 0x000fea0003800000 */
.L_x_174:
        /* <DEDUP_REMOVED lines=10> */
.L_x_177:
[----:B------:R-:W-:Y:S05]  /*5400*/  BSYNC B1 ;  /* 0x0000000000017941 */ /* 0x000fea0003800000 */
.L_x_176:
        /* <DEDUP_REMOVED lines=9> */
.L_x_179:
[----:B------:R-:W-:Y:S05]  /*54a0*/  BSYNC B1 ;  /* 0x0000000000017941 */ /* 0x000fea0003800000 */
.L_x_178:
        /* <DEDUP_REMOVED lines=9> */
.L_x_181:
[----:B------:R-:W-:Y:S05]  /*5540*/  BSYNC B1 ;  /* 0x0000000000017941 */ /* 0x000fea0003800000 */
.L_x_180:
        /* <DEDUP_REMOVED lines=10> */
.L_x_183:
[----:B------:R-:W-:Y:S05]  /*55f0*/  BSYNC B1 ;  /* 0x0000000000017941 */ /* 0x000fea0003800000 */
.L_x_182:
        /* <DEDUP_REMOVED lines=10> */
.L_x_185:
[----:B------:R-:W-:Y:S05]  /*56a0*/  BSYNC B1 ;  /* 0x0000000000017941 */ /* 0x000fea0003800000 */
.L_x_184:
        /* <DEDUP_REMOVED lines=9> */
.L_x_187:
[----:B------:R-:W-:Y:S05]  /*5740*/  BSYNC B1 ;  /* 0x0000000000017941 */ /* 0x000fea0003800000 */
.L_x_186:
        /* <DEDUP_REMOVED lines=9> */
.L_x_189:
[----:B------:R-:W-:Y:S05]  /*57e0*/  BSYNC B1 ;  /* 0x0000000000017941 */ /* 0x000fea0003800000 */
.L_x_188:
        /* <DEDUP_REMOVED lines=10> */
.L_x_191:
[----:B------:R-:W-:Y:S05]  /*5890*/  BSYNC B1 ;  /* 0x0000000000017941 */ /* 0x000fea0003800000 */
.L_x_190:
        /* <DEDUP_REMOVED lines=10> */
.L_x_193:
[----:B------:R-:W-:Y:S05]  /*5940*/  BSYNC B1 ;  /* 0x0000000000017941 */ /* 0x000fea0003800000 */
.L_x_192:
        /* <DEDUP_REMOVED lines=9> */
.L_x_195:
[----:B------:R-:W-:Y:S05]  /*59e0*/  BSYNC B1 ;  /* 0x0000000000017941 */ /* 0x000fea0003800000 */
.L_x_194:
        /* <DEDUP_REMOVED lines=9> */
.L_x_197:
[----:B------:R-:W-:Y:S05]  /*5a80*/  BSYNC B1 ;  /* 0x0000000000017941 */ /* 0x000fea0003800000 */
.L_x_196:
        /* <DEDUP_REMOVED lines=10> */
.L_x_199:
[----:B------:R-:W-:Y:S05]  /*5b30*/  BSYNC B1 ;  /* 0x0000000000017941 */ /* 0x000fea0003800000 */
.L_x_198:
        /* <DEDUP_REMOVED lines=10> */
.L_x_201:
[----:B------:R-:W-:Y:S05]  /*5be0*/  BSYNC B1 ;  /* 0x0000000000017941 */ /* 0x000fea0003800000 */
.L_x_200:
        /* <DEDUP_REMOVED lines=9> */
.L_x_203:
[----:B------:R-:W-:Y:S05]  /*5c80*/  BSYNC B1 ;  /* 0x0000000000017941 */ /* 0x000fea0003800000 */
.L_x_202:
        /* <DEDUP_REMOVED lines=9> */
.L_x_205:
[----:B------:R-:W-:Y:S05]  /*5d20*/  BSYNC B1 ;  /* 0x0000000000017941 */ /* 0x000fea0003800000 */
.L_x_204:
        /* <DEDUP_REMOVED lines=10> */
.L_x_207:
[----:B------:R-:W-:Y:S05]  /*5dd0*/  BSYNC B1 ;  /* 0x0000000000017941 */ /* 0x000fea0003800000 */
.L_x_206:
        /* <DEDUP_REMOVED lines=10> */
.L_x_209:
[----:B------:R-:W-:Y:S05]  /*5e80*/  BSYNC B1 ;  /* 0x0000000000017941 */ /* 0x000fea0003800000 */
.L_x_208:
        /* <DEDUP_REMOVED lines=9> */
.L_x_211:
[----:B------:R-:W-:Y:S05]  /*5f20*/  BSYNC B1 ;  /* 0x0000000000017941 */ /* 0x000fea0003800000 */
.L_x_210:
        /* <DEDUP_REMOVED lines=9> */
.L_x_213:
[----:B------:R-:W-:Y:S05]  /*5fc0*/  BSYNC B1 ;  /* 0x0000000000017941 */ /* 0x000fea0003800000 */
.L_x_212:
        /* <DEDUP_REMOVED lines=10> */
.L_x_215:
[----:B------:R-:W-:Y:S05]  /*6070*/  BSYNC B1 ;  /* 0x0000000000017941 */ /* 0x000fea0003800000 */
.L_x_214:
        /* <DEDUP_REMOVED lines=10> */
.L_x_217:
[----:B------:R-:W-:Y:S05]  /*6120*/  BSYNC B1 ;  /* 0x0000000000017941 */ /* 0x000fea0003800000 */
.L_x_216:
        /* <DEDUP_REMOVED lines=9> */
.L_x_219:
[----:B------:R-:W-:Y:S05]  /*61c0*/  BSYNC B1 ;  /* 0x0000000000017941 */ /* 0x000fea0003800000 */
.L_x_218:
        /* <DEDUP_REMOVED lines=9> */
.L_x_221:
[----:B------:R-:W-:Y:S05]  /*6260*/  BSYNC B1 ;  /* 0x0000000000017941 */ /* 0x000fea0003800000 */
.L_x_220:
        /* <DEDUP_REMOVED lines=10> */
.L_x_223:
[----:B------:R-:W-:Y:S05]  /*6310*/  BSYNC B1 ;  /* 0x0000000000017941 */ /* 0x000fea0003800000 */
.L_x_222:
        /* <DEDUP_REMOVED lines=10> */
.L_x_225:
[----:B------:R-:W-:Y:S05]  /*63c0*/  BSYNC B1 ;  /* 0x0000000000017941 */ /* 0x000fea0003800000 */
.L_x_224:
        /* <DEDUP_REMOVED lines=9> */
.L_x_227:
[----:B------:R-:W-:Y:S05]  /*6460*/  BSYNC B1 ;  /* 0x0000000000017941 */ /* 0x000fea0003800000 */
.L_x_226:
        /* <DEDUP_REMOVED lines=9> */
.L_x_229:
[----:B------:R-:W-:Y:S05]  /*6500*/  BSYNC B1 ;  /* 0x0000000000017941 */ /* 0x000fea0003800000 */
.L_x_228:
        /* <DEDUP_REMOVED lines=10> */
.L_x_231:
[----:B------:R-:W-:Y:S05]  /*65b0*/  BSYNC B1 ;  /* 0x0000000000017941 */ /* 0x000fea0003800000 */
.L_x_230:
        /* <DEDUP_REMOVED lines=10> */
.L_x_233:
[----:B------:R-:W-:Y:S05]  /*6660*/  BSYNC B1 ;  /* 0x0000000000017941 */ /* 0x000fea0003800000 */
.L_x_232:
        /* <DEDUP_REMOVED lines=9> */
.L_x_235:
[----:B------:R-:W-:Y:S05]  /*6700*/  BSYNC B1 ;  /* 0x0000000000017941 */ /* 0x000fea0003800000 */
.L_x_234:
        /* <DEDUP_REMOVED lines=9> */
.L_x_237:
[----:B------:R-:W-:Y:S05]  /*67a0*/  BSYNC B1 ;  /* 0x0000000000017941 */ /* 0x000fea0003800000 */
.L_x_236:
        /* <DEDUP_REMOVED lines=10> */
.L_x_239:
[----:B------:R-:W-:Y:S05]  /*6850*/  BSYNC B1 ;  /* 0x0000000000017941 */ /* 0x000fea0003800000 */
.L_x_238:
        /* <DEDUP_REMOVED lines=10> */
.L_x_241:
[----:B------:R-:W-:Y:S05]  /*6900*/  BSYNC B1 ;  /* 0x0000000000017941 */ /* 0x000fea0003800000 */
.L_x_240:
        /* <DEDUP_REMOVED lines=9> */
.L_x_243:
[----:B------:R-:W-:Y:S05]  /*69a0*/  BSYNC B1 ;  /* 0x0000000000017941 */ /* 0x000fea0003800000 */
.L_x_242:
        /* <DEDUP_REMOVED lines=9> */
.L_x_245:
[----:B------:R-:W-:Y:S05]  /*6a40*/  BSYNC B1 ;  /* 0x0000000000017941 */ /* 0x000fea0003800000 */
.L_x_244:
        /* <DEDUP_REMOVED lines=10> */
.L_x_247:
[----:B------:R-:W-:Y:S05]  /*6af0*/  BSYNC B1 ;  /* 0x0000000000017941 */ /* 0x000fea0003800000 */
.L_x_246:
        /* <DEDUP_REMOVED lines=10> */
.L_x_249:
[----:B------:R-:W-:Y:S05]  /*6ba0*/  BSYNC B1 ;  /* 0x0000000000017941 */ /* 0x000fea0003800000 */
.L_x_248:
        /* <DEDUP_REMOVED lines=9> */
.L_x_251:
[----:B------:R-:W-:Y:S05]  /*6c40*/  BSYNC B1 ;  /* 0x0000000000017941 */ /* 0x000fea0003800000 */
.L_x_250:
        /* <DEDUP_REMOVED lines=9> */
.L_x_253:
[----:B------:R-:W-:Y:S05]  /*6ce0*/  BSYNC B1 ;  /* 0x0000000000017941 */ /* 0x000fea0003800000 */
.L_x_252:
        /* <DEDUP_REMOVED lines=10> */
.L_x_255:
[----:B------:R-:W-:Y:S05]  /*6d90*/  BSYNC B1 ;  /* 0x0000000000017941 */ /* 0x000fea0003800000 */
.L_x_254:
        /* <DEDUP_REMOVED lines=10> */
.L_x_257:
[----:B------:R-:W-:Y:S05]  /*6e40*/  BSYNC B1 ;  /* 0x0000000000017941 */ /* 0x000fea0003800000 */
.L_x_256:
        /* <DEDUP_REMOVED lines=9> */
.L_x_259:
[----:B------:R-:W-:Y:S05]  /*6ee0*/  BSYNC B1 ;  /* 0x0000000000017941 */ /* 0x000fea0003800000 */
.L_x_258:
        /* <DEDUP_REMOVED lines=9> */
.L_x_261:
[----:B------:R-:W-:Y:S05]  /*6f80*/  BSYNC B1 ;  /* 0x0000000000017941 */ /* 0x000fea0003800000 */
.L_x_260:
        /* <DEDUP_REMOVED lines=10> */
.L_x_263:
[----:B------:R-:W-:Y:S05]  /*7030*/  BSYNC B1 ;  /* 0x0000000000017941 */ /* 0x000fea0003800000 */
.L_x_262:
        /* <DEDUP_REMOVED lines=10> */
.L_x_265:
[----:B------:R-:W-:Y:S05]  /*70e0*/  BSYNC B1 ;  /* 0x0000000000017941 */ /* 0x000fea0003800000 */
.L_x_264:
        /* <DEDUP_REMOVED lines=9> */
.L_x_267:
[----:B------:R-:W-:Y:S05]  /*7180*/  BSYNC B1 ;  /* 0x0000000000017941 */ /* 0x000fea0003800000 */
.L_x_266:
        /* <DEDUP_REMOVED lines=9> */
.L_x_269:
[----:B------:R-:W-:Y:S05]  /*7220*/  BSYNC B1 ;  /* 0x0000000000017941 */ /* 0x000fea0003800000 */
.L_x_268:
        /* <DEDUP_REMOVED lines=10> */
.L_x_271:
[----:B------:R-:W-:Y:S05]  /*72d0*/  BSYNC B1 ;  /* 0x0000000000017941 */ /* 0x000fea0003800000 */
.L_x_270:
        /* <DEDUP_REMOVED lines=10> */
.L_x_273:
[----:B------:R-:W-:Y:S05]  /*7380*/  BSYNC B1 ;  /* 0x0000000000017941 */ /* 0x000fea0003800000 */
.L_x_272:
        /* <DEDUP_REMOVED lines=9> */
.L_x_275:
[----:B------:R-:W-:Y:S05]  /*7420*/  BSYNC B1 ;  /* 0x0000000000017941 */ /* 0x000fea0003800000 */
.L_x_274:
        /* <DEDUP_REMOVED lines=9> */
.L_x_277:
[----:B------:R-:W-:Y:S05]  /*74c0*/  BSYNC B1 ;  /* 0x0000000000017941 */ /* 0x000fea0003800000 */
.L_x_276:
        /* <DEDUP_REMOVED lines=10> */
.L_x_279:
[----:B------:R-:W-:Y:S05]  /*7570*/  BSYNC B1 ;  /* 0x0000000000017941 */ /* 0x000fea0003800000 */
.L_x_278:
        /* <DEDUP_REMOVED lines=10> */
.L_x_281:
[----:B------:R-:W-:Y:S05]  /*7620*/  BSYNC B1 ;  /* 0x0000000000017941 */ /* 0x000fea0003800000 */
.L_x_280:
[----:B01--45:R-:W-:Y:S01]  /*7630*/  HADD2.F32 R7, -RZ, R22.H0_H0 ;  /* 0x20000016ff077230 */ /* 0x033fe20000004100 */
        /* <DEDUP_REMOVED lines=8> */
.L_x_283:
[----:B------:R-:W-:Y:S05]  /*76c0*/  BSYNC B1 ;  /* 0x0000000000017941 */ /* 0x000fea0003800000 */
.L_x_282:
[----:B0----5:R-:W-:Y:S01]  /*76d0*/  HADD2.F32 R5, -RZ, R22.H0_H0 ;  /* 0x20000016ff057230 */ /* 0x021fe20000004100 */
[----:B------:R-:W-:Y:S01]  /*76e0*/  ISETP.GT.AND P0, PT, R3, 0x8, P0 ;  /* 0x000000080300780c */ /* 0x000fe20000704270 */
[----:B------:R-:W-:Y:S01]  /*76f0*/  @P1 IMAD.MOV.U32 R4, RZ, RZ, R10 ;  /* 0x000000ffff041224 */ /* 0x000fe200078e000a */
[----:B------:R-:W-:Y:S02]  /*7700*/  BSSY B1, `(.L_x_284) ;  /* 0x0000009000017945 */ /* 0x000fe40003800000 */
[----:B------:R-:W-:-:S04]  /*7710*/  FMUL R5, R5, R152 ;  /* 0x0000009805057220 */ /* 0x000fc80000400000 */
[----:B------:R-:W-:-:S05]  /*7720*/  FFMA R5, R150, R153, R5 ;  /* 0x0000009996057223 */ /* 0x000fca0000000005 */
[----:B------:R-:W-:-:S04]  /*7730*/  F2FP.F16.F32.PACK_AB R5, RZ, R5 ;  /* 0x00000005ff05723e */ /* 0x000fc800000000ff */
[----:B------:R-:W-:Y:S01]  /*7740*/  PRMT R2, R5, 0x7610, R2 ;  /* 0x0000761005027816 */ /* 0x000fe20000000002 */
[----:B------:R-:W-:-:S05]  /*7750*/  @P1 IMAD.MOV.U32 R5, RZ, RZ, R11 ;  /* 0x000000ffff051224 */ /* 0x000fca00078e000b */
[----:B------:R0:W-:Y:S01]  /*7760*/  @P1 STG.E.U16 desc[UR36][R4.64+0x1f0], R2 ;  /* 0x0001f00204001986 */ /* 0x0001e2000c101524 */
[----:B------:R-:W-:Y:S05]  /*7770*/  @!P0 BRA `(.L_x_285) ;  /* 0x0000000000048947 */ /* 0x000fea0003800000 */
[----:B------:R4:W5:Y:S02]  /*7780*/  LDG.E.LTC128B.U16 R22, desc[UR36][R8.64+0x1f2] ;  /* 0x0001f22408167981 */ /* 0x000964000c1e1520 */
.L_x_285:
[----:B------:R-:W-:Y:S05]  /*7790*/  BSYNC B1 ;  /* 0x0000000000017941 */ /* 0x000fea0003800000 */
.L_x_284:
[----:B------:R-:W-:Y:S05]  /*77a0*/  @!P0 BRA `(.L_x_286) ;  /* 0x0000002400488947 */ /* 0x000fea0003800000 */
[----:B-----5:R-:W-:-:S05]  /*77b0*/  HADD2.F32 R3, -RZ, R22.H0_H0 ;  /* 0x20000016ff037230 */ /* 0x020fca0000004100 */
[----:B------:R-:W-:-:S04]  /*77c0*/  FMUL R0, R3, R152 ;  /* 0x0000009803007220 */ /* 0x000fc80000400000 */
[----:B------:R-:W-:-:S05]  /*77d0*/  FFMA R0, R151, R153, R0 ;  /* 0x0000009997007223 */ /* 0x000fca0000000000 */
[----:B------:R-:W-:-:S05]  /*77e0*/  F2FP.F16.F32.PACK_AB R0, RZ, R0 ;  /* 0x00000000ff00723e */ /* 0x000fca00000000ff */
[----:B------:R0:W-:Y:S01]  /*77f0*/  STG.E.U16 desc[UR36][R10.64+0x1f2], R0 ;  /* 0x0001f2000a007986 */ /* 0x0001e2000c101524 */
[----:B------:R-:W-:Y:S05]  /*7800*/  BRA `(.L_x_286) ;  /* 0x0000002400307947 */ /* 0x000fea0003800000 */
.L_x_33:
[----:B------:R-:W-:Y:S01]  /*7810*/  ISETP.GT.AND P0, PT, R0, 0x1, PT ;  /* 0x000000010000780c */ /* 0x000fe20003f04270 */
[----:B------:R-:W-:Y:S01]  /*7820*/  ULDC.64 UR4, c[0x0][0x5c0] ;  /* 0x0001700000047ab9 */ /* 0x000fe20000000a00 */
[-C--:B------:R-:W-:Y:S01]  /*7830*/  FMUL R24, R24, R153.reuse ;  /* 0x0000009918187220 */ /* 0x080fe20000400000 */
[-C--:B------:R-:W-:Y:S01]  /*7840*/  FMUL R25, R25, R153.reuse ;  /* 0x0000009919197220 */ /* 0x080fe20000400000 */
[----:B------:R-:W-:Y:S01]  /*7850*/  ISETP.GT.AND P3, PT, R3, RZ, P0 ;  /* 0x000000ff0300720c */ /* 0x000fe20000764270 */
[-C--:B------:R-:W-:Y:S01]  /*7860*/  FMUL R26, R26, R153.reuse ;  /* 0x000000991a1a7220 */ /* 0x080fe20000400000 */
[----:B------:R-:W-:Y:S01]  /*7870*/  LEA R4, P4, R6, UR4, 0x1 ;  /* 0x0000000406047c11 */ /* 0x000fe2000f8808ff */
[-C--:B------:R-:W-:Y:S01]  /*7880*/  FMUL R27, R27, R153.reuse ;  /* 0x000000991b1b7220 */ /* 0x080fe20000400000 */
[----:B------:R-:W-:Y:S01]  /*7890*/  F2FP.F16.F32.PACK_AB R24, RZ, R24 ;  /* 0x00000018ff18723e */ /* 0x000fe200000000ff */
[-C--:B------:R-:W-:Y:S01]  /*78a0*/  FMUL R28, R28, R153.reuse ;  /* 0x000000991c1c7220 */ /* 0x080fe20000400000 */
[----:B------:R-:W-:Y:S01]  /*78b0*/  LEA.HI.X R5, R6, UR5, R179, 0x1, P4 ;  /* 0x0000000506057c11 */ /* 0x000fe2000a0f0cb3 */
[----:B------:R-:W-:Y:S01]  /*78c0*/  FMUL R29, R29, R153 ;  /* 0x000000991d1d7220 */ /* 0x000fe20000400000 */
[----:B------:R-:W-:Y:S01]  /*78d0*/  F2FP.F16.F32.PACK_AB R25, RZ, R25 ;  /* 0x00000019ff19723e */ /* 0x000fe200000000ff */
[-C--:B------:R-:W-:Y:S01]  /*78e0*/  FMUL R30, R30, R153.reuse ;  /* 0x000000991e1e7220 */ /* 0x080fe20000400000 */
[----:B------:R-:W-:Y:S01]  /*78f0*/  SHF.L.U64.HI R11, R10, 0x4, R11 ;  /* 0x000000040a0b7819 */ /* 0x000fe2000001020b */
[----:B------:R-:W-:Y:S01]  /*7900*/  @P1 STG.E.U16 desc[UR36][R4.64], R24 ;  /* 0x0000001804001986 */ /* 0x000fe2000c101524 */
[----:B------:R-:W-:Y:S01]  /*7910*/  ISETP.GT.AND P1, PT, R0, 0x8, PT ;  /* 0x000000080000780c */ /* 0x000fe20003f24270 */
[-C--:B------:R-:W-:Y:S01]  /*7920*/  FMUL R31, R31, R153.reuse ;  /* 0x000000991f1f7220 */ /* 0x080fe20000400000 */
[C---:B------:R-:W-:Y:S01]  /*7930*/  ISETP.GT.AND P4, PT, R3.reuse, 0x8, P0 ;  /* 0x000000080300780c */ /* 0x040fe20000784270 */
[----:B------:R-:W-:Y:S01]  /*7940*/  @P3 STG.E.U16 desc[UR36][R4.64+0x2], R25 ;  /* 0x0000021904003986 */ /* 0x000fe2000c101524 */
[----:B------:R-:W-:Y:S01]  /*7950*/  LEA R6, P3, R10, R4, 0x4 ;  /* 0x000000040a067211 */ /* 0x000fe200078620ff */
[-C--:B------:R-:W-:Y:S01]  /*7960*/  FMUL R32, R32, R153.reuse ;  /* 0x0000009920207220 */ /* 0x080fe20000400000 */
[----:B------:R-:W-:Y:S01]  /*7970*/  ISETP.GT.AND P2, PT, R3, 0x8, P2 ;  /* 0x000000080300780c */ /* 0x000fe20001744270 */
[-C--:B------:R-:W-:Y:S01]  /*7980*/  FMUL R33, R33, R153.reuse ;  /* 0x0000009921217220 */ /* 0x080fe20000400000 */
[----:B------:R-:W-:Y:S01]  /*7990*/  ISETP.GT.AND P0, PT, R0, 0x9, PT ;  /* 0x000000090000780c */ /* 0x000fe20003f04270 */
[----:B------:R-:W-:Y:S01]  /*79a0*/  IMAD.X R7, R11, 0x1, R5, P3 ;  /* 0x000000010b077824 */ /* 0x000fe200018e0605 */
[C---:B------:R-:W-:Y:S01]  /*79b0*/  ISETP.GT.AND P5, PT, R3.reuse, RZ, P1 ;  /* 0x000000ff0300720c */ /* 0x040fe20000fa4270 */
[-C--:B------:R-:W-:Y:S01]  /*79c0*/  FMUL R34, R34, R153.reuse ;  /* 0x0000009922227220 */ /* 0x080fe20000400000 */
[----:B------:R-:W-:Y:S01]  /*79d0*/  ISETP.GT.AND P3, PT, R3, RZ, P0 ;  /* 0x000000ff0300720c */ /* 0x000fe20000764270 */
[-C--:B------:R-:W-:Y:S01]  /*79e0*/  FMUL R35, R35, R153.reuse ;  /* 0x0000009923237220 */ /* 0x080fe20000400000 */
[----:B------:R-:W-:Y:S01]  /*79f0*/  F2FP.F16.F32.PACK_AB R26, RZ, R26 ;  /* 0x0000001aff1a723e */ /* 0x000fe200000000ff */
[----:B------:R-:W-:Y:S01]  /*7a00*/  FMUL R36, R36, R153 ;  /* 0x0000009924247220 */ /* 0x000fe20000400000 */
[----:B------:R-:W-:Y:S01]  /*7a10*/  F2FP.F16.F32.PACK_AB R27, RZ, R27 ;  /* 0x0000001bff1b723e */ /* 0x000fe200000000ff */
[----:B------:R-:W-:Y:S01]  /*7a20*/  FMUL R37, R37, R153 ;  /* 0x0000009925257220 */ /* 0x000fe20000400000 */
[----:B------:R-:W-:Y:S01]  /*7a30*/  F2FP.F16.F32.PACK_AB R28, RZ, R28 ;  /* 0x0000001cff1c723e */ /* 0x000fe200000000ff */
[----:B------:R-:W-:Y:S01]  /*7a40*/  @P2 STG.E.U16 desc[UR36][R6.64], R26 ;  /* 0x0000001a06002986 */ /* 0x000fe2000c101524 */
[----:B------:R-:W-:Y:S01]  /*7a50*/  F2FP.F16.F32.PACK_AB R29, RZ, R29 ;  /* 0x0000001dff1d723e */ /* 0x000fe200000000ff */
[-C--:B------:R-:W-:Y:S01]  /*7a60*/  FMUL R38, R38, R153.reuse ;  /* 0x0000009926267220 */ /* 0x080fe20000400000 */
[----:B------:R-:W-:Y:S01]  /*7a70*/  ISETP.GT.AND P2, PT, R3, 0x8, P1 ;  /* 0x000000080300780c */ /* 0x000fe20000f44270 */
[----:B------:R-:W-:Y:S01]  /*7a80*/  @P4 STG.E.U16 desc[UR36][R6.64+0x2], R27 ;  /* 0x0000021b06004986 */ /* 0x000fe2000c101524 */
[----:B------:R-:W-:Y:S01]  /*7a90*/  ISETP.GT.AND P1, PT, R0, 0x10, PT ;  /* 0x000000100000780c */ /* 0x000fe20003f24270 */
[-C--:B------:R-:W-:Y:S01]  /*7aa0*/  FMUL R39, R39, R153.reuse ;  /* 0x0000009927277220 */ /* 0x080fe20000400000 */
[----:B------:R-:W-:Y:S01]  /*7ab0*/  F2FP.F16.F32.PACK_AB R30, RZ, R30 ;  /* 0x0000001eff1e723e */ /* 0x000fe200000000ff */
[----:B------:R-:W-:Y:S01]  /*7ac0*/  @P5 STG.E.U16 desc[UR36][R4.64+0x10], R28 ;  /* 0x0000101c04005986 */ /* 0x000fe2000c101524 */
[C---:B------:R-:W-:Y:S01]  /*7ad0*/  ISETP.GT.AND P4, PT, R3.reuse, RZ, P1 ;  /* 0x000000ff0300720c */ /* 0x040fe20000f84270 */
[----:B------:R-:W-:Y:S01]  /*7ae0*/  FMUL R40, R40, R153 ;  /* 0x0000009928287220 */ /* 0x000fe20000400000 */
[----:B------:R-:W-:Y:S01]  /*7af0*/  F2FP.F16.F32.PACK_AB R31, RZ, R31 ;  /* 0x0000001fff1f723e */ /* 0x000fe200000000ff */
[----:B------:R-:W-:Y:S01]  /*7b00*/  @P3 STG.E.U16 desc[UR36][R4.64+0x12], R29 ;  /* 0x0000121d04003986 */ /* 0x000fe2000c101524 */
[----:B------:R-:W-:Y:S01]  /*7b10*/  ISETP.GT.AND P3, PT, R3, 0x8, P0 ;  /* 0x000000080300780c */ /* 0x000fe20000764270 */
[-C--:B------:R-:W-:Y:S01]  /*7b20*/  FMUL R41, R41, R153.reuse ;  /* 0x0000009929297220 */ /* 0x080fe20000400000 */
[----:B------:R-:W-:Y:S01]  /*7b30*/  ISETP.GT.AND P0, PT, R0, 0x11, PT ;  /* 0x000000110000780c */ /* 0x000fe20003f04270 */
[----:B------:R-:W-:Y:S01]  /*7b40*/  @P2 STG.E.U16 desc[UR36][R6.64+0x10], R30 ;  /* 0x0000101e06002986 */ /* 0x000fe2000c101524 */
[----:B------:R-:W-:Y:S01]  /*7b50*/  F2FP.F16.F32.PACK_AB R32, RZ, R32 ;  /* 0x00000020ff20723e */ /* 0x000fe200000000ff */
[-C--:B------:R-:W-:Y:S01]  /*7b60*/  FMUL R42, R42, R153.reuse ;  /* 0x000000992a2a7220 */ /* 0x080fe20000400000 */
[----:B------:R-:W-:Y:S01]  /*7b70*/  ISETP.GT.AND P5, PT, R3, RZ, P0 ;  /* 0x000000ff0300720c */ /* 0x000fe200007a4270 */
[-C--:B------:R-:W-:Y:S01]  /*7b80*/  FMUL R43, R43, R153.reuse ;  /* 0x000000992b2b7220 */ /* 0x080fe20000400000 */
[----:B------:R-:W-:Y:S01]  /*7b90*/  ISETP.GT.AND P2, PT, R3, 0x8, P1 ;  /* 0x000000080300780c */ /* 0x000fe20000f44270 */
[-C--:B------:R-:W-:Y:S01]  /*7ba0*/  FMUL R44, R44, R153.reuse ;  /* 0x000000992c2c7220 */ /* 0x080fe20000400000 */
[----:B------:R-:W-:Y:S01]  /*7bb0*/  ISETP.GT.AND P1, PT, R0, 0x18, PT ;  /* 0x000000180000780c */ /* 0x000fe20003f24270 */
[----:B------:R-:W-:Y:S01]  /*7bc0*/  FMUL R45, R45, R153 ;  /* 0x000000992d2d7220 */ /* 0x000fe20000400000 */
[----:B------:R-:W-:Y:S01]  /*7bd0*/  F2FP.F16.F32.PACK_AB R33, RZ, R33 ;  /* 0x00000021ff21723e */ /* 0x000fe200000000ff */
[----:B------:R-:W-:Y:S01]  /*7be0*/  @P3 STG.E.U16 desc[UR36][R6.64+0x12], R31 ;  /* 0x0000121f06003986 */ /* 0x000fe2000c101524 */
[C---:B------:R-:W-:Y:S01]  /*7bf0*/  ISETP.GT.AND P3, PT, R3.reuse, 0x8, P0 ;  /* 0x000000080300780c */ /* 0x040fe20000764270 */
[-C--:B------:R-:W-:Y:S01]  /*7c00*/  FMUL R46, R46, R153.reuse ;  /* 0x000000992e2e7220 */ /* 0x080fe20000400000 */
[----:B------:R-:W-:Y:S01]  /*7c10*/  ISETP.GT.AND P0, PT, R0, 0x19, PT ;  /* 0x000000190000780c */ /* 0x000fe20003f04270 */
[----:B------:R-:W-:Y:S01]  /*7c20*/  @P4 STG.E.U16 desc[UR36][R4.64+0x20], R32 ;  /* 0x0000202004004986 */ /* 0x000fe2000c101524 */
[----:B------:R-:W-:Y:S01]  /*7c30*/  ISETP.GT.AND P4, PT, R3, RZ, P1 ;  /* 0x000000ff0300720c */ /* 0x000fe20000f84270 */
[-C--:B------:R-:W-:Y:S01]  /*7c40*/  FMUL R47, R47, R153.reuse ;  /* 0x000000992f2f7220 */ /* 0x080fe20000400000 */
[----:B------:R-:W-:Y:S01]  /*7c50*/  F2FP.F16.F32.PACK_AB R34, RZ, R34 ;  /* 0x00000022ff22723e */ /* 0x000fe200000000ff */
[----:B------:R-:W-:Y:S01]  /*7c60*/  @P5 STG.E.U16 desc[UR36][R4.64+0x22], R33 ;  /* 0x0000222104005986 */ /* 0x000fe2000c101524 */
[----:B------:R-:W-:Y:S01]  /*7c70*/  ISETP.GT.AND P5, PT, R3, RZ, P0 ;  /* 0x000000ff0300720c */ /* 0x000fe200007a4270 */
[----:B------:R-:W-:Y:S01]  /*7c80*/  FMUL R48, R48, R153 ;  /* 0x0000009930307220 */ /* 0x000fe20000400000 */
[----:B------:R-:W-:Y:S01]  /*7c90*/  F2FP.F16.F32.PACK_AB R35, RZ, R35 ;  /* 0x00000023ff23723e */ /* 0x000fe200000000ff */
[----:B------:R-:W-:Y:S01]  /*7ca0*/  @P2 STG.E.U16 desc[UR36][R6.64+0x20], R34 ;  /* 0x0000202206002986 */ /* 0x000fe2000c101524 */
[----:B------:R-:W-:Y:S01]  /*7cb0*/  F2FP.F16.F32.PACK_AB R36, RZ, R36 ;  /* 0x00000024ff24723e */ /* 0x000fe200000000ff */
[-C--:B------:R-:W-:Y:S01]  /*7cc0*/  FMUL R49, R49, R153.reuse ;  /* 0x0000009931317220 */ /* 0x080fe20000400000 */
[C---:B------:R-:W-:Y:S01]  /*7cd0*/  ISETP.GT.AND P2, PT, R3.reuse, 0x8, P1 ;  /* 0x000000080300780c */ /* 0x040fe20000f44270 */
[----:B------:R-:W-:Y:S01]  /*7ce0*/  @P3 STG.E.U16 desc[UR36][R6.64+0x22], R35 ;  /* 0x0000222306003986 */ /* 0x000fe2000c101524 */
[----:B------:R-:W-:Y:S01]  /*7cf0*/  ISETP.GT.AND P1, PT, R0, 0x20, PT ;  /* 0x000000200000780c */ /* 0x000fe20003f24270 */
[----:B------:R-:W-:Y:S01]  /*7d00*/  FMUL R50, R50, R153 ;  /* 0x0000009932327220 */ /* 0x000fe20000400000 */
[----:B------:R-:W-:Y:S01]  /*7d10*/  F2FP.F16.F32.PACK_AB R37, RZ, R37 ;  /* 0x00000025ff25723e */ /* 0x000fe200000000ff */
[----:B------:R-:W-:Y:S01]  /*7d20*/  @P4 STG.E.U16 desc[UR36][R4.64+0x30], R36 ;  /* 0x0000302404004986 */ /* 0x000fe2000c101524 */
[----:B------:R-:W-:Y:S01]  /*7d30*/  ISETP.GT.AND P3, PT, R3, 0x8, P0 ;  /* 0x000000080300780c */ /* 0x000fe20000764270 */
[-C--:B------:R-:W-:Y:S01]  /*7d40*/  FMUL R51, R51, R153.reuse ;  /* 0x0000009933337220 */ /* 0x080fe20000400000 */
[----:B------:R-:W-:Y:S01]  /*7d50*/  ISETP.GT.AND P0, PT, R0, 0x21, PT ;  /* 0x000000210000780c */ /* 0x000fe20003f04270 */
[----:B------:R-:W-:Y:S01]  /*7d60*/  @P5 STG.E.U16 desc[UR36][R4.64+0x32], R37 ;  /* 0x0000322504005986 */ /* 0x000fe2000c101524 */
[----:B------:R-:W-:Y:S01]  /*7d70*/  ISETP.GT.AND P4, PT, R3, RZ, P1 ;  /* 0x000000ff0300720c */ /* 0x000fe20000f84270 */
[-C--:B------:R-:W-:Y:S01]  /*7d80*/  FMUL R52, R52, R153.reuse ;  /* 0x0000009934347220 */ /* 0x080fe20000400000 */
[----:B------:R-:W-:Y:S01]  /*7d90*/  F2FP.F16.F32.PACK_AB R38, RZ, R38 ;  /* 0x00000026ff26723e */ /* 0x000fe200000000ff */
[-C--:B------:R-:W-:Y:S01]  /*7da0*/  FMUL R53, R53, R153.reuse ;  /* 0x0000009935357220 */ /* 0x080fe20000400000 */
        /* <DEDUP_REMOVED lines=325> */
[----:B------:R-:W-:Y:S01]  /*9200*/  FMUL R151, R151, R153 ;  /* 0x0000009997977220 */ /* 0x000fe20000400000 */
[----:B------:R-:W-:Y:S01]  /*9210*/  ISETP.GT.AND P2, PT, R3, 0x8, P1 ;  /* 0x000000080300780c */ /* 0x000fe20000f44270 */
[----:B------:R-:W-:Y:S01]  /*9220*/  @P3 STG.E.U16 desc[UR36][R6.64+0x132], R103 ;  /* 0x0001326706003986 */ /* 0x000fe2000c101524 */
[----:B------:R-:W-:-:S02]  /*9230*/  ISETP.GT.AND P1, PT, R0, 0xa8, PT ;  /* 0x000000a80000780c */ /* 0x000fc40003f24270 */
[----:B------:R-:W-:Y:S01]  /*9240*/  F2FP.F16.F32.PACK_AB R105, RZ, R105 ;  /* 0x00000069ff69723e */ /* 0x000fe200000000ff */
[----:B------:R-:W-:Y:S01]  /*9250*/  @P4 STG.E.U16 desc[UR36][R4.64+0x140], R104 ;  /* 0x0001406804004986 */ /* 0x000fe2000c101524 */
[C---:B------:R-:W-:Y:S02]  /*9260*/  ISETP.GT.AND P3, PT, R3.reuse, 0x8, P0 ;  /* 0x000000080300780c */ /* 0x040fe40000764270 */
[----:B------:R-:W-:Y:S01]  /*9270*/  ISETP.GT.AND P0, PT, R0, 0xa9, PT ;  /* 0x000000a90000780c */ /* 0x000fe20003f04270 */
[----:B------:R-:W-:Y:S01]  /*9280*/  @P5 STG.E.U16 desc[UR36][R4.64+0x142], R105 ;  /* 0x0001426904005986 */ /* 0x000fe2000c101524 */
[C---:B------:R-:W-:Y:S02]  /*9290*/  ISETP.GT.AND P4, PT, R3.reuse, RZ, P1 ;  /* 0x000000ff0300720c */ /* 0x040fe40000f84270 */
[----:B------:R-:W-:Y:S02]  /*92a0*/  F2FP.F16.F32.PACK_AB R106, RZ, R106 ;  /* 0x0000006aff6a723e */ /* 0x000fe400000000ff */
[----:B------:R-:W-:-:S02]  /*92b0*/  ISETP.GT.AND P5, PT, R3, RZ, P0 ;  /* 0x000000ff0300720c */ /* 0x000fc400007a4270 */
[----:B------:R-:W-:Y:S01]  /*92c0*/  F2FP.F16.F32.PACK_AB R107, RZ, R107 ;  /* 0x0000006bff6b723e */ /* 0x000fe200000000ff */
[----:B------:R-:W-:Y:S01]  /*92d0*/  @P2 STG.E.U16 desc[UR36][R6.64+0x140], R106 ;  /* 0x0001406a06002986 */ /* 0x000fe2000c101524 */
[----:B------:R-:W-:Y:S02]  /*92e0*/  F2FP.F16.F32.PACK_AB R108, RZ, R108 ;  /* 0x0000006cff6c723e */ /* 0x000fe400000000ff */
[C---:B------:R-:W-:Y:S01]  /*92f0*/  ISETP.GT.AND P2, PT, R3.reuse, 0x8, P1 ;  /* 0x000000080300780c */ /* 0x040fe20000f44270 */
[----:B------:R-:W-:Y:S01]  /*9300*/  @P3 STG.E.U16 desc[UR36][R6.64+0x142], R107 ;  /* 0x0001426b06003986 */ /* 0x000fe2000c101524 */
[----:B------:R-:W-:Y:S02]  /*9310*/  ISETP.GT.AND P1, PT, R0, 0xb0, PT ;  /* 0x000000b00000780c */ /* 0x000fe40003f24270 */
[----:B------:R-:W-:Y:S01]  /*9320*/  F2FP.F16.F32.PACK_AB R109, RZ, R109 ;  /* 0x0000006dff6d723e */ /* 0x000fe200000000ff */
[----:B------:R-:W-:Y:S01]  /*9330*/  @P4 STG.E.U16 desc[UR36][R4.64+0x150], R108 ;  /* 0x0001506c04004986 */ /* 0x000fe2000c101524 */
[----:B------:R-:W-:-:S02]  /*9340*/  ISETP.GT.AND P3, PT, R3, 0x8, P0 ;  /* 0x000000080300780c */ /* 0x000fc40000764270 */
[----:B------:R-:W-:Y:S01]  /*9350*/  ISETP.GT.AND P0, PT, R0, 0xb1, PT ;  /* 0x000000b10000780c */ /* 0x000fe20003f04270 */
[----:B------:R-:W-:Y:S01]  /*9360*/  @P5 STG.E.U16 desc[UR36][R4.64+0x152], R109 ;  /* 0x0001526d04005986 */ /* 0x000fe2000c101524 */
[C---:B------:R-:W-:Y:S02]  /*9370*/  ISETP.GT.AND P4, PT, R3.reuse, RZ, P1 ;  /* 0x000000ff0300720c */ /* 0x040fe40000f84270 */
[----:B------:R-:W-:Y:S02]  /*9380*/  F2FP.F16.F32.PACK_AB R110, RZ, R110 ;  /* 0x0000006eff6e723e */ /* 0x000fe400000000ff */
[----:B------:R-:W-:Y:S02]  /*9390*/  ISETP.GT.AND P5, PT, R3, RZ, P0 ;  /* 0x000000ff0300720c */ /* 0x000fe400007a4270 */
[----:B------:R-:W-:Y:S01]  /*93a0*/  F2FP.F16.F32.PACK_AB R111, RZ, R111 ;  /* 0x0000006fff6f723e */ /* 0x000fe200000000ff */
[----:B------:R-:W-:Y:S01]  /*93b0*/  @P2 STG.E.U16 desc[UR36][R6.64+0x150], R110 ;  /* 0x0001506e06002986 */ /* 0x000fe2000c101524 */
[----:B------:R-:W-:-:S02]  /*93c0*/  F2FP.F16.F32.PACK_AB R112, RZ, R112 ;  /* 0x00000070ff70723e */ /* 0x000fc400000000ff */
[C---:B------:R-:W-:Y:S01]  /*93d0*/  ISETP.GT.AND P2, PT, R3.reuse, 0x8, P1 ;  /* 0x000000080300780c */ /* 0x040fe20000f44270 */
[----:B------:R-:W-:Y:S01]  /*93e0*/  @P3 STG.E.U16 desc[UR36][R6.64+0x152], R111 ;  /* 0x0001526f06003986 */ /* 0x000fe2000c101524 */
[C---:B------:R-:W-:Y:S02]  /*93f0*/  ISETP.GT.AND P1, PT, R0.reuse, 0xb8, PT ;  /* 0x000000b80000780c */ /* 0x040fe40003f24270 */
[----:B------:R-:W-:Y:S01]  /*9400*/  F2FP.F16.F32.PACK_AB R113, RZ, R113 ;  /* 0x00000071ff71723e */ /* 0x000fe200000000ff */
[----:B------:R-:W-:Y:S01]  /*9410*/  @P4 STG.E.U16 desc[UR36][R4.64+0x160], R112 ;  /* 0x0001607004004986 */ /* 0x000fe2000c101524 */
[C---:B------:R-:W-:Y:S02]  /*9420*/  ISETP.GT.AND P3, PT, R3.reuse, 0x8, P0 ;  /* 0x000000080300780c */ /* 0x040fe40000764270 */
[----:B------:R-:W-:Y:S01]  /*9430*/  ISETP.GT.AND P0, PT, R0, 0xb9, PT ;  /* 0x000000b90000780c */ /* 0x000fe20003f04270 */
[----:B------:R-:W-:Y:S01]  /*9440*/  @P5 STG.E.U16 desc[UR36][R4.64+0x162], R113 ;  /* 0x0001627104005986 */ /* 0x000fe2000c101524 */
[----:B------:R-:W-:-:S02]  /*9450*/  ISETP.GT.AND P4, PT, R3, RZ, P1 ;  /* 0x000000ff0300720c */ /* 0x000fc40000f84270 */
[----:B------:R-:W-:Y:S02]  /*9460*/  F2FP.F16.F32.PACK_AB R114, RZ, R114 ;  /* 0x00000072ff72723e */ /* 0x000fe400000000ff */
[C---:B------:R-:W-:Y:S02]  /*9470*/  ISETP.GT.AND P5, PT, R3.reuse, RZ, P0 ;  /* 0x000000ff0300720c */ /* 0x040fe400007a4270 */
[----:B------:R-:W-:Y:S01]  /*9480*/  F2FP.F16.F32.PACK_AB R115, RZ, R115 ;  /* 0x00000073ff73723e */ /* 0x000fe200000000ff */
[----:B------:R-:W-:Y:S01]  /*9490*/  @P2 STG.E.U16 desc[UR36][R6.64+0x160], R114 ;  /* 0x0001607206002986 */ /* 0x000fe2000c101524 */
[----:B------:R-:W-:Y:S02]  /*94a0*/  F2FP.F16.F32.PACK_AB R116, RZ, R116 ;  /* 0x00000074ff74723e */ /* 0x000fe400000000ff */
        /* <DEDUP_REMOVED lines=65> */
[----:B------:R-:W-:Y:S02]  /*98c0*/  ISETP.GT.AND P5, PT, R3, RZ, P0 ;  /* 0x000000ff0300720c */ /* 0x000fe400007a4270 */
[----:B------:R-:W-:Y:S02]  /*98d0*/  F2FP.F16.F32.PACK_AB R134, RZ, R134 ;  /* 0x00000086ff86723e */ /* 0x000fe400000000ff */
[----:B------:R-:W-:Y:S02]  /*98e0*/  F2FP.F16.F32.PACK_AB R135, RZ, R135 ;  /* 0x00000087ff87723e */ /* 0x000fe400000000ff */
[----:B------:R-:W-:Y:S01]  /*98f0*/  F2FP.F16.F32.PACK_AB R136, RZ, R136 ;  /* 0x00000088ff88723e */ /* 0x000fe200000000ff */
[----:B------:R-:W-:Y:S01]  /*9900*/  @P2 STG.E.U16 desc[UR36][R6.64+0x1b0], R134 ;  /* 0x0001b08606002986 */ /* 0x000fe2000c101524 */
[----:B------:R-:W-:-:S02]  /*9910*/  F2FP.F16.F32.PACK_AB R137, RZ, R137 ;  /* 0x00000089ff89723e */ /* 0x000fc400000000ff */
[C---:B------:R-:W-:Y:S01]  /*9920*/  ISETP.GT.AND P1, PT, R3.reuse, 0x8, P1 ;  /* 0x000000080300780c */ /* 0x040fe20000f24270 */
[----:B------:R-:W-:Y:S01]  /*9930*/  @P3 STG.E.U16 desc[UR36][R6.64+0x1b2], R135 ;  /* 0x0001b28706003986 */ /* 0x000fe2000c101524 */
[C---:B------:R-:W-:Y:S02]  /*9940*/  ISETP.GT.AND P2, PT, R3.reuse, 0x8, P0 ;  /* 0x000000080300780c */ /* 0x040fe40000744270 */
[C---:B------:R-:W-:Y:S01]  /*9950*/  ISETP.GT.AND P0, PT, R0.reuse, 0xe9, PT ;  /* 0x000000e90000780c */ /* 0x040fe20003f04270 */
[----:B------:R-:W-:Y:S01]  /*9960*/  @P4 STG.E.U16 desc[UR36][R4.64+0x1c0], R136 ;  /* 0x0001c08804004986 */ /* 0x000fe2000c101524 */
[----:B------:R-:W-:Y:S02]  /*9970*/  ISETP.GT.AND P4, PT, R0, 0xe8, PT ;  /* 0x000000e80000780c */ /* 0x000fe40003f84270 */
[----:B------:R-:W-:Y:S01]  /*9980*/  F2FP.F16.F32.PACK_AB R138, RZ, R138 ;  /* 0x0000008aff8a723e */ /* 0x000fe200000000ff */
[----:B------:R-:W-:Y:S01]  /*9990*/  @P5 STG.E.U16 desc[UR36][R4.64+0x1c2], R137 ;  /* 0x0001c28904005986 */ /* 0x000fe2000c101524 */
[----:B------:R-:W-:-:S02]  /*99a0*/  ISETP.GT.AND P5, PT, R3, RZ, P4 ;  /* 0x000000ff0300720c */ /* 0x000fc400027a4270 */
[----:B------:R-:W-:Y:S01]  /*99b0*/  F2FP.F16.F32.PACK_AB R139, RZ, R139 ;  /* 0x0000008bff8b723e */ /* 0x000fe200000000ff */
[----:B------:R-:W-:Y:S01]  /*99c0*/  @P1 STG.E.U16 desc[UR36][R6.64+0x1c0], R138 ;  /* 0x0001c08a06001986 */ /* 0x000fe2000c101524 */
[----:B------:R-:W-:Y:S02]  /*99d0*/  F2FP.F16.F32.PACK_AB R140, RZ, R140 ;  /* 0x0000008cff8c723e */ /* 0x000fe400000000ff */
[C---:B------:R-:W-:Y:S01]  /*99e0*/  ISETP.GT.AND P3, PT, R3.reuse, RZ, P0 ;  /* 0x000000ff0300720c */ /* 0x040fe20000764270 */
[----:B------:R-:W-:Y:S01]  /*99f0*/  @P2 STG.E.U16 desc[UR36][R6.64+0x1c2], R139 ;  /* 0x0001c28b06002986 */ /* 0x000fe2000c101524 */
[C---:B------:R-:W-:Y:S02]  /*9a00*/  ISETP.GT.AND P4, PT, R3.reuse, 0x8, P4 ;  /* 0x000000080300780c */ /* 0x040fe40002784270 */
[----:B------:R-:W-:Y:S02]  /*9a10*/  F2FP.F16.F32.PACK_AB R141, RZ, R141 ;  /* 0x0000008dff8d723e */ /* 0x000fe400000000ff */
[----:B------:R-:W-:Y:S01]  /*9a20*/  F2FP.F16.F32.PACK_AB R142, RZ, R142 ;  /* 0x0000008eff8e723e */ /* 0x000fe200000000ff */
[----:B------:R-:W-:Y:S01]  /*9a30*/  @P5 STG.E.U16 desc[UR36][R4.64+0x1d0], R140 ;  /* 0x0001d08c04005986 */ /* 0x000fe2000c101524 */
[----:B------:R-:W-:-:S02]  /*9a40*/  ISETP.GT.AND P5, PT, R3, 0x8, P0 ;  /* 0x000000080300780c */ /* 0x000fc400007a4270 */
[----:B------:R-:W-:Y:S02]  /*9a50*/  F2FP.F16.F32.PACK_AB R143, RZ, R143 ;  /* 0x0000008fff8f723e */ /* 0x000fe400000000ff */
[C---:B------:R-:W-:Y:S01]  /*9a60*/  ISETP.GT.AND P0, PT, R0.reuse, 0xf1, PT ;  /* 0x000000f10000780c */ /* 0x040fe20003f04270 */
[----:B------:R-:W-:Y:S01]  /*9a70*/  @P3 STG.E.U16 desc[UR36][R4.64+0x1d2], R141 ;  /* 0x0001d28d04003986 */ /* 0x000fe2000c101524 */
[----:B------:R-:W-:Y:S02]  /*9a80*/  ISETP.GT.AND P3, PT, R0, 0xf0, PT ;  /* 0x000000f00000780c */ /* 0x000fe40003f64270 */
[----:B------:R-:W-:Y:S01]  /*9a90*/  F2FP.F16.F32.PACK_AB R144, RZ, R144 ;  /* 0x00000090ff90723e */ /* 0x000fe200000000ff */
[----:B------:R-:W-:Y:S01]  /*9aa0*/  @P4 STG.E.U16 desc[UR36][R6.64+0x1d0], R142 ;  /* 0x0001d08e06004986 */ /* 0x000fe2000c101524 */
[C---:B------:R-:W-:Y:S02]  /*9ab0*/  ISETP.GT.AND P4, PT, R3.reuse, RZ, P3 ;  /* 0x000000ff0300720c */ /* 0x040fe40001f84270 */
[C---:B------:R-:W-:Y:S01]  /*9ac0*/  ISETP.GT.AND P3, PT, R3.reuse, 0x8, P3 ;  /* 0x000000080300780c */ /* 0x040fe20001f64270 */
[----:B------:R-:W-:Y:S01]  /*9ad0*/  @P5 STG.E.U16 desc[UR36][R6.64+0x1d2], R143 ;  /* 0x0001d28f06005986 */ /* 0x000fe2000c101524 */
[----:B------:R-:W-:-:S02]  /*9ae0*/  ISETP.GT.AND P5, PT, R3, RZ, P0 ;  /* 0x000000ff0300720c */ /* 0x000fc400007a4270 */
[----:B------:R-:W-:Y:S02]  /*9af0*/  F2FP.F16.F32.PACK_AB R145, RZ, R145 ;  /* 0x00000091ff91723e */ /* 0x000fe400000000ff */
[C---:B------:R-:W-:Y:S02]  /*9b00*/  ISETP.GT.AND P0, PT, R3.reuse, 0x8, P0 ;  /* 0x000000080300780c */ /* 0x040fe40000704270 */
[C---:B------:R-:W-:Y:S02]  /*9b10*/  ISETP.GT.AND P1, PT, R0.reuse, 0xf9, PT ;  /* 0x000000f90000780c */ /* 0x040fe40003f24270 */
[----:B------:R-:W-:Y:S01]  /*9b20*/  ISETP.GT.AND P2, PT, R0, 0xf8, PT ;  /* 0x000000f80000780c */ /* 0x000fe20003f44270 */
[----:B------:R-:W-:Y:S01]  /*9b30*/  @P4 STG.E.U16 desc[UR36][R4.64+0x1e0], R144 ;  /* 0x0001e09004004986 */ /* 0x000fe2000c101524 */
[C---:B------:R-:W-:Y:S01]  /*9b40*/  ISETP.GT.AND P4, PT, R3.reuse, RZ, P1 ;  /* 0x000000ff0300720c */ /* 0x040fe20000f84270 */
[----:B------:R-:W-:Y:S01]  /*9b50*/  @P3 IMAD.MOV.U32 R2, RZ, RZ, R6 ;  /* 0x000000ffff023224 */ /* 0x000fe200078e0006 */
[C---:B------:R-:W-:Y:S01]  /*9b60*/  ISETP.GT.AND P1, PT, R3.reuse, 0x8, P1 ;  /* 0x000000080300780c */ /* 0x040fe20000f24270 */
[----:B------:R-:W-:Y:S01]  /*9b70*/  @P5 STG.E.U16 desc[UR36][R4.64+0x1e2], R145 ;  /* 0x0001e29104005986 */ /* 0x000fe2000c101524 */
[----:B------:R-:W-:-:S02]  /*9b80*/  ISETP.GT.AND P5, PT, R3, RZ, P2 ;  /* 0x000000ff0300720c */ /* 0x000fc400017a4270 */
[----:B------:R-:W-:Y:S01]  /*9b90*/  ISETP.GT.AND P2, PT, R3, 0x8, P2 ;  /* 0x000000080300780c */ /* 0x000fe20001744270 */
[----:B------:R-:W-:Y:S01]  /*9ba0*/  @P3 IMAD.MOV.U32 R3, RZ, RZ, R7 ;  /* 0x000000ffff033224 */ /* 0x000fe200078e0007 */
[----:B------:R-:W-:Y:S02]  /*9bb0*/  F2FP.F16.F32.PACK_AB R146, RZ, R146 ;  /* 0x00000092ff92723e */ /* 0x000fe400000000ff */
[----:B------:R-:W-:Y:S02]  /*9bc0*/  F2FP.F16.F32.PACK_AB R147, RZ, R147 ;  /* 0x00000093ff93723e */ /* 0x000fe400000000ff */
[----:B------:R-:W-:Y:S01]  /*9bd0*/  F2FP.F16.F32.PACK_AB R148, RZ, R148 ;  /* 0x00000094ff94723e */ /* 0x000fe200000000ff */
[----:B------:R0:W-:Y:S01]  /*9be0*/  @P3 STG.E.U16 desc[UR36][R2.64+0x1e0], R146 ;  /* 0x0001e09202003986 */ /* 0x0001e2000c101524 */
[----:B------:R-:W-:Y:S02]  /*9bf0*/  F2FP.F16.F32.PACK_AB R149, RZ, R149 ;  /* 0x00000095ff95723e */ /* 0x000fe400000000ff */
[----:B------:R-:W-:-:S02]  /*9c00*/  F2FP.F16.F32.PACK_AB R150, RZ, R150 ;  /* 0x00000096ff96723e */ /* 0x000fc400000000ff */
[----:B------:R-:W-:Y:S01]  /*9c10*/  F2FP.F16.F32.PACK_AB R151, RZ, R151 ;  /* 0x00000097ff97723e */ /* 0x000fe200000000ff */
[----:B0-----:R-:W-:Y:S02]  /*9c20*/  @P0 IMAD.MOV.U32 R2, RZ, RZ, R6 ;  /* 0x000000ffff020224 */ /* 0x001fe400078e0006 */
[----:B------:R-:W-:-:S05]  /*9c30*/  @P0 IMAD.MOV.U32 R3, RZ, RZ, R7 ;  /* 0x000000ffff030224 */ /* 0x000fca00078e0007 */
[----:B------:R0:W-:Y:S02]  /*9c40*/  @P0 STG.E.U16 desc[UR36][R2.64+0x1e2], R147 ;  /* 0x0001e29302000986 */ /* 0x0001e4000c101524 */
[----:B0-----:R-:W-:Y:S02]  /*9c50*/  @P5 IMAD.MOV.U32 R2, RZ, RZ, R4 ;  /* 0x000000ffff025224 */ /* 0x001fe400078e0004 */
[----:B------:R-:W-:-:S05]  /*9c60*/  @P5 IMAD.MOV.U32 R3, RZ, RZ, R5 ;  /* 0x000000ffff035224 */ /* 0x000fca00078e0005 */
[----:B------:R0:W-:Y:S04]  /*9c70*/  @P5 STG.E.U16 desc[UR36][R2.64+0x1f0], R148 ;  /* 0x0001f09402005986 */ /* 0x0001e8000c101524 */
[----:B------:R1:W-:Y:S01]  /*9c80*/  @P4 STG.E.U16 desc[UR36][R4.64+0x1f2], R149 ;  /* 0x0001f29504004986 */ /* 0x0003e2000c101524 */
[----:B0-----:R-:W-:Y:S02]  /*9c90*/  @P2 IMAD.MOV.U32 R2, RZ, RZ, R6 ;  /* 0x000000ffff022224 */ /* 0x001fe400078e0006 */
[----:B------:R-:W-:-:S05]  /*9ca0*/  @P2 IMAD.MOV.U32 R3, RZ, RZ, R7 ;  /* 0x000000ffff032224 */ /* 0x000fca00078e0007 */
[----:B------:R1:W-:Y:S04]  /*9cb0*/  @P2 STG.E.U16 desc[UR36][R2.64+0x1f0], R150 ;  /* 0x0001f09602002986 */ /* 0x0003e8000c101524 */
[----:B------:R1:W-:Y:S02]  /*9cc0*/  @P1 STG.E.U16 desc[UR36][R6.64+0x1f2], R151 ;  /* 0x0001f29706001986 */ /* 0x0003e4000c101524 */
.L_x_286:
[----:B------:R-:W-:Y:S05]  /*9cd0*/  BSYNC B0 ;  /* 0x0000000000007941 */ /* 0x000fea0003800000 */
.L_x_32:
[----:B01----:R-:W2:Y:S01]  /*9ce0*/  LDL.64 R2, [R1] ;  /* 0x0000000001027983 */ /* 0x003ea20000100a00 */
[----:B------:R-:W-:Y:S01]  /*9cf0*/  ULDC.64 UR4, c[0x0][0x650] ;  /* 0x0001940000047ab9 */ /* 0x000fe20000000a00 */
[----:B------:R0:W-:Y:S01]  /*9d00*/  SYNCS.ARRIVE.TRANS64.A1T0 RZ, [R160+UR45], RZ ;  /* 0x000000ffa0ff79a7 */ /* 0x0001e2000810002d */
[----:B------:R-:W-:Y:S01]  /*9d10*/  PRMT R0, RZ, 0x7610, R0 ;  /* 0x00007610ff007816 */ /* 0x000fe20000000000 */
[----:B------:R-:W-:Y:S02]  /*9d20*/  IMAD.MOV.U32 R19, RZ, RZ, -0x1 ;  /* 0xffffffffff137424 */ /* 0x000fe400078e00ff */
[----:B-----5:R-:W-:Y:S01]  /*9d30*/  IMAD.MOV.U32 R22, RZ, RZ, -0x1 ;  /* 0xffffffffff167424 */ /* 0x020fe200078e00ff */
[----:B--2---:R-:W-:-:S04]  /*9d40*/  LEA R18, P0, R2, R18, 0x1 ;  /* 0x0000001202127211 */ /* 0x004fc800078008ff */
[----:B------:R-:W-:Y:S01]  /*9d50*/  LEA.HI.X R17, R2, R17, R23, 0x1, P0 ;  /* 0x0000001102117211 */ /* 0x000fe200000f0c17 */
[----:B------:R-:W-:Y:S01]  /*9d60*/  IMAD.MOV.U32 R2, RZ, RZ, -0x1 ;  /* 0xffffffffff027424 */ /* 0x000fe200078e00ff */
[----:B------:R-:W-:-:S04]  /*9d70*/  ISETP.GE.U32.AND P0, PT, R18, UR4, PT ;  /* 0x0000000412007c0c */ /* 0x000fc8000bf06070 */
[----:B------:R-:W-:-:S13]  /*9d80*/  ISETP.GE.U32.AND.EX P0, PT, R17, UR5, PT, P0 ;  /* 0x0000000511007c0c */ /* 0x000fda000bf06100 */
[----:B0-----:R-:W-:Y:S05]  /*9d90*/  @P0 BRA `(.L_x_287) ;  /* 0x0000000400700947 */ /* 0x001fea0003800000 */
[----:B------:R-:W0:Y:S01]  /*9da0*/  S2R R10, SR_CTAID.X ;  /* 0x00000000000a7919 */ /* 0x000e220000002500 */
[----:B---34-:R-:W1:Y:S01]  /*9db0*/  LDC.64 R8, c[0x0][0x628] ;  /* 0x00018a00ff087b82 */ /* 0x018e620000000a00 */
[----:B------:R-:W-:Y:S01]  /*9dc0*/  ULDC UR4, c[0x0][0x150] ;  /* 0x0000540000047ab9 */ /* 0x000fe20000000800 */
[----:B------:R-:W-:Y:S01]  /*9dd0*/  IMAD.MOV.U32 R6, RZ, RZ, R18 ;  /* 0x000000ffff067224 */ /* 0x000fe200078e0012 */
[----:B------:R-:W2:Y:S01]  /*9de0*/  S2R R20, SR_CTAID.Y ;  /* 0x0000000000147919 */ /* 0x000ea20000002600 */
[----:B------:R-:W-:-:S04]  /*9df0*/  IMAD.MOV.U32 R7, RZ, RZ, R17 ;  /* 0x000000ffff077224 */ /* 0x000fc800078e0011 */
[----:B------:R-:W3:Y:S08]  /*9e00*/  LDC R15, c[0x0][0x144] ;  /* 0x00005100ff0f7b82 */ /* 0x000ef00000000800 */
[----:B------:R-:W4:Y:S08]  /*9e10*/  LDC R0, c[0x0][0x630] ;  /* 0x00018c00ff007b82 */ /* 0x000f300000000800 */
[----:B------:R-:W2:Y:S01]  /*9e20*/  LDC.64 R12, c[0x0][0x620] ;  /* 0x00018800ff0c7b82 */ /* 0x000ea20000000a00 */
[----:B-1----:R-:W-:-:S04]  /*9e30*/  ISETP.NE.U32.AND P0, PT, R8, RZ, PT ;  /* 0x000000ff0800720c */ /* 0x002fc80003f05070 */
[----:B------:R-:W-:Y:S02]  /*9e40*/  ISETP.NE.AND.EX P0, PT, R9, RZ, PT, P0 ;  /* 0x000000ff0900720c */ /* 0x000fe40003f05300 */
[----:B0-----:R-:W-:-:S05]  /*9e50*/  I2FP.F32.U32 R2, R10 ;  /* 0x0000000a00027245 */ /* 0x001fca0000201000 */
[----:B------:R-:W-:-:S04]  /*9e60*/  FMUL R2, R2, UR4 ;  /* 0x0000000402027c20 */ /* 0x000fc80008400000 */
[----:B------:R0:W1:Y:S02]  /*9e70*/  F2I.U32.TRUNC.NTZ R14, R2 ;  /* 0x00000002000e7305 */ /* 0x000064000020f000 */
[----:B---34-:R-:W-:Y:S05]  /*9e80*/  @!P0 BRA `(.L_x_288) ;  /* 0x0000000000288947 */ /* 0x018fea0003800000 */
[----:B------:R-:W3:Y:S02]  /*9e90*/  LDC R3, c[0x0][0x634] ;  /* 0x00018d00ff037b82 */ /* 0x000ee40000000800 */
[----:B---3--:R-:W-:-:S05]  /*9ea0*/  IADD3 R7, P0, R18, R3, RZ ;  /* 0x0000000312077210 */ /* 0x008fca0007f1e0ff */
[----:B------:R-:W-:-:S04]  /*9eb0*/  IMAD.X R11, RZ, RZ, R17, P0 ;  /* 0x000000ffff0b7224 */ /* 0x000fc800000e0611 */
[----:B0-----:R-:W-:-:S04]  /*9ec0*/  IMAD.WIDE.U32 R2, R11, R8, RZ ;  /* 0x000000080b027225 */ /* 0x001fc800078e00ff */
[----:B------:R-:W-:-:S04]  /*9ed0*/  IMAD.WIDE.U32 R4, P0, R7, R9, R2 ;  /* 0x0000000907047225 */ /* 0x000fc80007800002 */
[----:B------:R-:W-:-:S04]  /*9ee0*/  IMAD.WIDE.U32 R2, R7, R8, RZ ;  /* 0x0000000807027225 */ /* 0x000fc800078e00ff */
[----:B------:R-:W-:Y:S01]  /*9ef0*/  IMAD.X R7, RZ, RZ, RZ, P0 ;  /* 0x000000ffff077224 */ /* 0x000fe200000e06ff */
[----:B------:R-:W-:Y:S01]  /*9f00*/  IADD3 RZ, P0, R3, R4, RZ ;  /* 0x0000000403ff7210 */ /* 0x000fe20007f1e0ff */
[----:B------:R-:W-:-:S04]  /*9f10*/  IMAD.MOV.U32 R6, RZ, RZ, R5 ;  /* 0x000000ffff067224 */ /* 0x000fc800078e0005 */
[----:B------:R-:W-:-:S08]  /*9f20*/  IMAD.WIDE.U32.X R6, R11, R9, R6, P0 ;  /* 0x000000090b067225 */ /* 0x000fd000000e0406 */
.L_x_288:
[----:B------:R-:W3:Y:S01]  /*9f30*/  LDC.64 R26, c[0x0][0x640] ;  /* 0x00019000ff1a7b82 */ /* 0x000ee20000000a00 */
[-C--:B------:R-:W-:Y:S01]  /*9f40*/  SHF.R.U64 R11, R6, R0.reuse, R7 ;  /* 0x00000000060b7219 */ /* 0x080fe20000001207 */
[----:B------:R-:W-:Y:S01]  /*9f50*/  IMAD.MOV.U32 R19, RZ, RZ, R17 ;  /* 0x000000ffff137224 */ /* 0x000fe200078e0011 */
[----:B------:R-:W-:Y:S01]  /*9f60*/  SHF.R.U32.HI R0, RZ, R0, R7 ;  /* 0x00000000ff007219 */ /* 0x000fe20000011607 */
[----:B-1----:R-:W-:Y:S01]  /*9f70*/  IMAD.MOV R14, RZ, RZ, -R14 ;  /* 0x000000ffff0e7224 */ /* 0x002fe200078e0a0e */
[----:B------:R-:W-:Y:S01]  /*9f80*/  IADD3 R5, P0, RZ, -R11, RZ ;  /* 0x8000000bff057210 */ /* 0x000fe20007f1e0ff */
[----:B------:R-:W-:Y:S01]  /*9f90*/  ULDC UR4, c[0x0][0x154] ;  /* 0x0000550000047ab9 */ /* 0x000fe20000000800 */
[----:B------:R-:W-:Y:S01]  /*9fa0*/  IMAD.MOV.U32 R7, RZ, RZ, 0x1 ;  /* 0x00000001ff077424 */ /* 0x000fe200078e00ff */
[----:B------:R-:W1:Y:S01]  /*9fb0*/  LDC R4, c[0x0][0x618] ;  /* 0x00018600ff047b82 */ /* 0x000e620000000800 */
[----:B------:R-:W-:Y:S02]  /*9fc0*/  IMAD R22, R15, R14, R10 ;  /* 0x0000000e0f167224 */ /* 0x000fe400078e020a */
[----:B------:R-:W-:-:S04]  /*9fd0*/  IMAD.X R3, RZ, RZ, ~R0, P0 ;  /* 0x000000ffff037224 */ /* 0x000fc800000e0e00 */
[-C--:B--2---:R-:W-:Y:S01]  /*9fe0*/  IMAD R0, R3, R12.reuse, RZ ;  /* 0x0000000c03007224 */ /* 0x084fe200078e02ff */
[----:B------:R-:W2:Y:S01]  /*9ff0*/  LDC R6, c[0x0][0x608] ;  /* 0x00018200ff067b82 */ /* 0x000ea20000000800 */
[----:B0-----:R-:W-:-:S04]  /*a000*/  IMAD.WIDE.U32 R2, R5, R12, R18 ;  /* 0x0000000c05027225 */ /* 0x001fc800078e0012 */
[----:B------:R-:W-:Y:S01]  /*a010*/  IMAD R5, R5, R13, R0 ;  /* 0x0000000d05057224 */ /* 0x000fe200078e0200 */
[----:B------:R-:W-:Y:S02]  /*a020*/  I2FP.F32.U32 R0, R20 ;  /* 0x0000001400007245 */ /* 0x000fe40000201000 */
[----:B------:R-:W0:Y:S01]  /*a030*/  LDC R24, c[0x0][0x658] ;  /* 0x00019600ff187b82 */ /* 0x000e220000000800 */
[----:B------:R-:W-:Y:S01]  /*a040*/  IMAD.IADD R3, R3, 0x1, R5 ;  /* 0x0000000103037824 */ /* 0x000fe200078e0205 */
[----:B---3--:R-:W-:Y:S01]  /*a050*/  ISETP.NE.U32.AND P0, PT, R26, RZ, PT ;  /* 0x000000ff1a00720c */ /* 0x008fe20003f05070 */
[----:B------:R-:W-:Y:S01]  /*a060*/  FMUL R0, R0, UR4 ;  /* 0x0000000400007c20 */ /* 0x000fe20008400000 */
[----:B------:R-:W-:Y:S02]  /*a070*/  IMAD.MOV.U32 R5, RZ, RZ, -0x1 ;  /* 0xffffffffff057424 */ /* 0x000fe400078e00ff */
[----:B------:R-:W-:Y:S01]  /*a080*/  ISETP.NE.AND.EX P0, PT, R27, RZ, PT, P0 ;  /* 0x000000ff1b00720c */ /* 0x000fe20003f05300 */
[----:B------:R3:W4:Y:S01]  /*a090*/  F2I.U32.TRUNC.NTZ R12, R0 ;  /* 0x00000000000c7305 */ /* 0x000722000020f000 */
[----:B------:R-:W3:Y:S01]  /*a0a0*/  LDC R15, c[0x0][0x148] ;  /* 0x00005200ff0f7b82 */ /* 0x000ee20000000800 */
[----:B-1----:R-:W-:-:S02]  /*a0b0*/  SHF.R.U64 R10, R2, R4, R3 ;  /* 0x00000004020a7219 */ /* 0x002fc40000001203 */
[----:B------:R-:W-:-:S05]  /*a0c0*/  SHF.R.U32.HI R3, RZ, R4, R3 ;  /* 0x00000004ff037219 */ /* 0x000fca0000011603 */
[----:B------:R-:W1:Y:S01]  /*a0d0*/  LDC R14, c[0x0][0x600] ;  /* 0x00018000ff0e7b82 */ /* 0x000e620000000800 */
[-CC-:B--2---:R-:W-:Y:S02]  /*a0e0*/  SHF.R.U64 R8, R10, R6.reuse, R3.reuse ;  /* 0x000000060a087219 */ /* 0x184fe40000001203 */
[----:B------:R-:W-:-:S05]  /*a0f0*/  SHF.R.U32.HI R3, RZ, R6, R3 ;  /* 0x00000006ff037219 */ /* 0x000fca0000011603 */
[----:B------:R-:W2:Y:S01]  /*a100*/  LDC R21, c[0x0][0x648] ;  /* 0x00019200ff157b82 */ /* 0x000ea20000000800 */
[-CC-:B0-----:R-:W-:Y:S02]  /*a110*/  SHF.R.U64 R13, R8, R24.reuse, R3.reuse ;  /* 0x00000018080d7219 */ /* 0x181fe40000001203 */
[-C--:B------:R-:W-:Y:S02]  /*a120*/  SHF.L.U32 R5, R5, R24.reuse, RZ ;  /* 0x0000001805057219 */ /* 0x080fe400000006ff */
[-C--:B------:R-:W-:Y:S01]  /*a130*/  SHF.R.U32.HI R3, RZ, R24.reuse, R3 ;  /* 0x00000018ff037219 */ /* 0x080fe20000011603 */
[----:B------:R-:W-:Y:S01]  /*a140*/  IMAD.MOV.U32 R2, RZ, RZ, R13 ;  /* 0x000000ffff027224 */ /* 0x000fe200078e000d */
[----:B------:R-:W-:Y:S01]  /*a150*/  SHF.L.U32 R24, R7, R24, RZ ;  /* 0x0000001807187219 */ /* 0x000fe200000006ff */
[----:B------:R-:W0:Y:S01]  /*a160*/  LDC R25, c[0x0][0x638] ;  /* 0x00018e00ff197b82 */ /* 0x000e220000000800 */
[----:B------:R-:W-:-:S07]  /*a170*/  LOP3.LUT R19, RZ, R5, RZ, 0x33, !PT ;  /* 0x00000005ff137212 */ /* 0x000fce00078e33ff */
[----:B------:R-:W0:Y:S01]  /*a180*/  LDC R28, c[0x0][0x610] ;  /* 0x00018400ff1c7b82 */ /* 0x000e220000000800 */
[----:B----4-:R-:W-:Y:S05]  /*a190*/  @!P0 BRA `(.L_x_289) ;  /* 0x0000000000288947 */ /* 0x010fea0003800000 */
[----:B---3--:R-:W3:Y:S02]  /*a1a0*/  LDC R0, c[0x0][0x64c] ;  /* 0x00019300ff007b82 */ /* 0x008ee40000000800 */
[----:B---3--:R-:W-:-:S05]  /*a1b0*/  IADD3 R7, P0, R13, R0, RZ ;  /* 0x000000000d077210 */ /* 0x008fca0007f1e0ff */
        /* <DEDUP_REMOVED lines=8> */
.L_x_289:
[----:B------:R-:W4:Y:S01]  /*a240*/  LDC R4, c[0x0][0x65c] ;  /* 0x00019700ff047b82 */ /* 0x000f220000000800 */
[----:B--23--:R-:W-:Y:S01]  /*a250*/  SHF.R.U64 R0, R2, R21, R3 ;  /* 0x0000001502007219 */ /* 0x00cfe20000001203 */
[----:B-1----:R-:W-:Y:S01]  /*a260*/  VIADD R3, R14, 0xffffffff ;  /* 0xffffffff0e037836 */ /* 0x002fe20000000000 */
[----:B------:R-:W-:Y:S01]  /*a270*/  LOP3.LUT R19, R8, R19, RZ, 0xc0, !PT ;  /* 0x0000001308137212 */ /* 0x000fe200078ec0ff */
[----:B------:R-:W-:Y:S02]  /*a280*/  IMAD.MOV R12, RZ, RZ, -R12 ;  /* 0x000000ffff0c7224 */ /* 0x000fe400078e0a0c */
[----:B------:R-:W-:Y:S01]  /*a290*/  IMAD.MOV R2, RZ, RZ, -R0 ;  /* 0x000000ffff027224 */ /* 0x000fe200078e0a00 */
[----:B------:R-:W-:Y:S01]  /*a2a0*/  LOP3.LUT R3, R10, R3, RZ, 0xc0, !PT ;  /* 0x000000030a037212 */ /* 0x000fe200078ec0ff */
[----:B------:R-:W-:Y:S02]  /*a2b0*/  IMAD R19, R24, R0, R19 ;  /* 0x0000000018137224 */ /* 0x000fe400078e0213 */
[----:B0-----:R-:W-:-:S04]  /*a2c0*/  IMAD R0, R2, R25, R13 ;  /* 0x0000001902007224 */ /* 0x001fc800078e020d */
[----:B------:R-:W-:Y:S01]  /*a2d0*/  IMAD R2, R0, R14, R3 ;  /* 0x0000000e00027224 */ /* 0x000fe200078e0203 */
[----:B----4-:R-:W-:Y:S01]  /*a2e0*/  ISETP.NE.AND P0, PT, R4, 0x1, PT ;  /* 0x000000010400780c */ /* 0x010fe20003f05270 */
[----:B------:R-:W-:-:S05]  /*a2f0*/  IMAD.MOV.U32 R4, RZ, RZ, 0x1 ;  /* 0x00000001ff047424 */ /* 0x000fca00078e00ff */
[----:B------:R-:W-:-:S07]  /*a300*/  PRMT R0, R4, 0x7610, R0 ;  /* 0x0000761004007816 */ /* 0x000fce0000000000 */
[----:B------:R-:W-:-:S04]  /*a310*/  @P0 IMAD R22, R15, R12, R20 ;  /* 0x0000000c0f160224 */ /* 0x000fc800078e0214 */
[----:B------:R-:W-:-:S05]  /*a320*/  IMAD R19, R19, R28, R22 ;  /* 0x0000001c13137224 */ /* 0x000fca00078e0216 */
[----:B------:R-:W-:Y:S02]  /*a330*/  SEL R22, R2, R19, !P0 ;  /* 0x0000001302167207 */ /* 0x000fe40004000000 */
[----:B------:R-:W-:Y:S01]  /*a340*/  SEL R19, R19, R2, !P0 ;  /* 0x0000000213137207 */ /* 0x000fe20004000000 */
[----:B------:R-:W-:-:S07]  /*a350*/  IMAD.MOV.U32 R2, RZ, RZ, R11 ;  /* 0x000000ffff027224 */ /* 0x000fce00078e000b */
.L_x_287:
[----:B------:R-:W-:Y:S02]  /*a360*/  LOP3.LUT P0, RZ, R0, 0xff, RZ, 0xc0, !PT ;  /* 0x000000ff00ff7812 */ /* 0x000fe4000780c0ff */
[----:B------:R-:W-:-:S11]  /*a370*/  LOP3.LUT R173, R173, 0x1, RZ, 0x3c, !PT ;  /* 0x00000001adad7812 */ /* 0x000fd600078e3cff */
[----:B------:R-:W-:Y:S05]  /*a380*/  @P0 BRA `(.L_x_290) ;  /* 0xffffff7000300947 */ /* 0x000fea000383ffff */
[----:B------:R-:W-:Y:S05]  /*a390*/  EXIT ;  /* 0x000000000000794d */ /* 0x000fea0003800000 */
.L_x_13:
[----:B------:R-:W-:-:S08]  /*a3a0*/  ISETP.NE.AND P0, PT, R0, RZ, PT ;  /* 0x000000ff0000720c */ /* 0x000fd00003f05270 */
[----:B0-----:R-:W0:-:S00]  /*a3b0*/  USETMAXREG.DEALLOC.CTAPOOL 0x28 ;  /* 0x00000028000079c8 */ /* 0x001e0000080e0500 */
[----:B------:R-:W-:Y:S05]  /*a3c0*/  @P0 EXIT ;  /* 0x000000000000094d */ /* 0x000fea0003800000 */
[----:B0-----:R-:W-:Y:S01]  /*a3d0*/  LOP3.LUT P0, RZ, R8, 0xff, RZ, 0xc0, !PT ;  /* 0x000000ff08ff7812 */ /* 0x001fe2000780c0ff */
[----:B------:R-:W-:Y:S02]  /*a3e0*/  IMAD.MOV.U32 R0, RZ, RZ, 0x1 ;  /* 0x00000001ff007424 */ /* 0x000fe400078e00ff */
[----:B------:R-:W-:-:S10]  /*a3f0*/  IMAD.MOV.U32 R7, RZ, RZ, RZ ;  /* 0x000000ffff077224 */ /* 0x000fd400078e00ff */
[----:B------:R-:W-:Y:S05]  /*a400*/  @!P0 BRA `(.L_x_291) ;  /* 0x0000000c001c8947 */ /* 0x000fea0003800000 */
[----:B------:R-:W-:Y:S01]  /*a410*/  LOP3.LUT P0, RZ, R4, 0x1f, RZ, 0xc0, !PT ;  /* 0x0000001f04ff7812 */ /* 0x000fe2000780c0ff */
[----:B------:R-:W-:Y:S01]  /*a420*/  ULDC UR5, c[0x0][0x658] ;  /* 0x0001960000057ab9 */ /* 0x000fe20000000800 */
[----:B------:R-:W-:Y:S01]  /*a430*/  UMOV UR6, 0xffffffff ;  /* 0xffffffff00067882 */ /* 0x000fe20000000000 */
[----:B------:R-:W-:Y:S01]  /*a440*/  BSSY B0, `(.L_x_291) ;  /* 0x00000c3000007945 */ /* 0x000fe20003800000 */
[----:B------:R-:W-:Y:S01]  /*a450*/  USHF.L.U32 UR6, UR6, UR5, URZ ;  /* 0x0000000506067299 */ /* 0x000fe2000800063f */
[C---:B------:R-:W-:Y:S01]  /*a460*/  ISETP.NE.AND P2, PT, R3.reuse, RZ, PT ;  /* 0x000000ff0300720c */ /* 0x040fe20003f45270 */
[----:B------:R-:W-:Y:S01]  /*a470*/  IMAD.MOV.U32 R8, RZ, RZ, 0x1 ;  /* 0x00000001ff087424 */ /* 0x000fe200078e00ff */
[----:B------:R-:W-:Y:S01]  /*a480*/  ISETP.NE.OR P0, PT, R3, RZ, !P0 ;  /* 0x000000ff0300720c */ /* 0x000fe20004705670 */
[----:B------:R-:W-:Y:S01]  /*a490*/  IMAD.MOV.U32 R0, RZ, RZ, 0x1 ;  /* 0x00000001ff007424 */ /* 0x000fe200078e00ff */
[----:B------:R-:W-:Y:S01]  /*a4a0*/  LOP3.LUT R6, R16, 0x2, RZ, 0xfc, !PT ;  /* 0x0000000210067812 */ /* 0x000fe200078efcff */
[----:B------:R-:W-:Y:S01]  /*a4b0*/  IMAD.MOV.U32 R7, RZ, RZ, RZ ;  /* 0x000000ffff077224 */ /* 0x000fe200078e00ff */
[----:B------:R-:W-:Y:S01]  /*a4c0*/  ULDC UR4, c[0x0][0x600] ;  /* 0x0001800000047ab9 */ /* 0x000fe20000000800 */
[----:B------:R-:W-:Y:S01]  /*a4d0*/  UMOV UR7, 0x1 ;  /* 0x0000000100077882 */ /* 0x000fe20000000000 */
[----:B------:R-:W-:-:S02]  /*a4e0*/  UIADD3 UR19, UR40, 0x1, URZ ;  /* 0x0000000128137890 */ /* 0x000fc4000fffe03f */
[----:B------:R-:W-:Y:S02]  /*a4f0*/  UIADD3 UR15, UR4, -0x1, URZ ;  /* 0xffffffff040f7890 */ /* 0x000fe4000fffe03f */
[----:B------:R-:W-:Y:S02]  /*a500*/  USHF.L.U32 UR17, UR7, UR5, URZ ;  /* 0x0000000507117299 */ /* 0x000fe4000800063f */
[----:B------:R-:W-:Y:S01]  /*a510*/  ULOP3.LUT UR16, URZ, UR6, URZ, 0x33, !UPT ;  /* 0x000000063f107292 */ /* 0x000fe2000f8e333f */
[----:B------:R-:W-:-:S11]  /*a520*/  ULDC.64 UR20, c[0x0][0x198] ;  /* 0x0000660000147ab9 */ /* 0x000fd60000000a00 */
.L_x_303:
[----:B------:R-:W-:-:S03]  /*a530*/  UMOV UR4, 0xffffffff ;  /* 0xffffffff00047882 */ /* 0x000fc60000000000 */
[----:B------:R-:W-:Y:S05]  /*a540*/  BRA.DIV UR4, `(.L_x_292) ;  /* 0x0000001204047947 */ /* 0x000fea000b800000 */
[----:B------:R-:W-:-:S13]  /*a550*/  ELECT P6, URZ, PT ;  /* 0x00000000003f782f */ /* 0x000fda00038c0000 */
.L_x_317:
[----:B------:R-:W0:Y:S01]  /*a560*/  LDC R3, c[0x0][0x28c] ;  /* 0x0000a300ff037b82 */ /* 0x000e220000000800 */
[----:B------:R-:W-:Y:S01]  /*a570*/  BSSY B1, `(.L_x_293) ;  /* 0x0000037000017945 */ /* 0x000fe20003800000 */
[----:B0-----:R-:W-:-:S13]  /*a580*/  ISETP.LT.OR P6, PT, R3, 0x1, !P6 ;  /* 0x000000010300780c */ /* 0x001fda00077c1670 */
[----:B------:R-:W-:Y:S05]  /*a590*/  @P6 BRA `(.L_x_294) ;  /* 0x0000000000d06947 */ /* 0x000fea0003800000 */
[----:B------:R-:W-:Y:S02]  /*a5a0*/  IMAD.SHL.U32 R22, R22, 0x100, RZ ;  /* 0x0000010016167824 */ /* 0x000fe400078e00ff */
[----:B------:R-:W-:Y:S02]  /*a5b0*/  IMAD.SHL.U32 R19, R19, 0x40, RZ ;  /* 0x0000004013137824 */ /* 0x000fe400078e00ff */
[----:B------:R-:W-:Y:S02]  /*a5c0*/  IMAD.MOV.U32 R12, RZ, RZ, RZ ;  /* 0x000000ffff0c7224 */ /* 0x000fe400078e00ff */
[----:B------:R-:W-:Y:S02]  /*a5d0*/  IMAD.U32 R13, RZ, RZ, UR19 ;  /* 0x00000013ff0d7e24 */ /* 0x000fe4000f8e00ff */
[----:B------:R-:W-:Y:S02]  /*a5e0*/  IMAD.MOV.U32 R3, RZ, RZ, R0 ;  /* 0x000000ffff037224 */ /* 0x000fe400078e0000 */
[----:B------:R-:W-:-:S07]  /*a5f0*/  IMAD.MOV.U32 R4, RZ, RZ, R7 ;  /* 0x000000ffff047224 */ /* 0x000fce00078e0007 */
.L_x_298:
[----:B------:R-:W0:Y:S01]  /*a600*/  S2R R10, SR_CgaCtaId ;  /* 0x00000000000a7919 */ /* 0x000e220000008800 */
[----:B------:R-:W-:Y:S01]  /*a610*/  MOV R5, 0x400 ;  /* 0x0000040000057802 */ /* 0x000fe20000000f00 */
[----:B------:R-:W1:Y:S03]  /*a620*/  @!P2 LDC R9, c[0x0][0x500] ;  /* 0x00014000ff09ab82 */ /* 0x000e660000000800 */
[----:B0-----:R-:W-:Y:S02]  /*a630*/  LEA R11, R10, R5, 0x18 ;  /* 0x000000050a0b7211 */ /* 0x001fe400078ec0ff */
[----:B------:R-:W-:-:S03]  /*a640*/  SHF.L.U32 R5, R3, 0x1f, RZ ;  /* 0x0000001f03057819 */ /* 0x000fc600000006ff */
[----:B------:R-:W-:-:S04]  /*a650*/  IMAD R10, R4, 0x8, R11 ;  /* 0x00000008040a7824 */ /* 0x000fc800078e020b */
[----:B------:R-:W0:Y:S02]  /*a660*/  SYNCS.PHASECHK.TRANS64.TRYWAIT P1, [R10+URZ+0x28], R5 ;  /* 0x000028050a0075a7 */ /* 0x000e24000802017f */
[----:B01----:R-:W-:Y:S05]  /*a670*/  @!P1 BRA `(.L_x_295) ;  /* 0x0000000c00d89947 */ /* 0x003fea0003800000 */
.L_x_318:
[----:B0-----:R-:W-:Y:S01]  /*a680*/  PRMT R5, R6, 0x9910, RZ ;  /* 0x0000991006057816 */ /* 0x001fe200000000ff */
[----:B------:R0:W-:Y:S03]  /*a690*/  @!P2 SYNCS.ARRIVE.TRANS64 RZ, [R10+URZ], R9 ;  /* 0x000000090affa9a7 */ /* 0x0001e6000800003f */
[----:B------:R-:W-:-:S13]  /*a6a0*/  ISETP.NE.AND P1, PT, R5, 0x2, PT ;  /* 0x000000020500780c */ /* 0x000fda0003f25270 */
[----:B0-----:R-:W-:Y:S05]  /*a6b0*/  @P1 BRA `(.L_x_296) ;  /* 0x0000000000041947 */ /* 0x001fea0003800000 */
[----:B------:R-:W-:Y:S01]  /*a6c0*/  BPT.TRAP 0x1 ;  /* 0x000000040000795c */ /* 0x000fe20000300000 */
.L_x_296:
[----:B------:R-:W-:Y:S05]  /*a6d0*/  @P0 BRA `(.L_x_297) ;  /* 0x0000000000040947 */ /* 0x000fea0003800000 */
[----:B------:R-:W-:Y:S01]  /*a6e0*/  BPT.TRAP 0x1 ;  /* 0x000000040000795c */ /* 0x000fe20000300000 */
.L_x_297:
[--C-:B------:R-:W-:Y:S01]  /*a6f0*/  IMAD R5, R4, 0x2000, R11.reuse ;  /* 0x0000200004057824 */ /* 0x100fe200078e020b */
[----:B------:R-:W-:Y:S01]  /*a700*/  R2UR UR9, R10 ;  /* 0x000000000a0972ca */ /* 0x000fe200000e0000 */
[C---:B------:R-:W-:Y:S01]  /*a710*/  IMAD R11, R4.reuse, 0x8000, R11 ;  /* 0x00008000040b7824 */ /* 0x040fe200078e020b */
[----:B------:R-:W-:Y:S01]  /*a720*/  UIADD3 UR4, UP0, UR20, 0xf0, URZ ;  /* 0x000000f014047890 */ /* 0x000fe2000ff1e03f */
[----:B------:R-:W-:Y:S01]  /*a730*/  VIADD R13, R13, 0xffffffff ;  /* 0xffffffff0d0d7836 */ /* 0x000fe20000000000 */
[----:B------:R-:W-:Y:S01]  /*a740*/  R2UR UR5, R5 ;  /* 0x00000000050572ca */ /* 0x000fe200000e0000 */
[----:B------:R-:W-:Y:S01]  /*a750*/  UIADD3 UR22, UP1, UR20, 0x1f0, URZ ;  /* 0x000001f014167890 */ /* 0x000fe2000ff3e03f */
[----:B------:R-:W-:Y:S01]  /*a760*/  R2UR UR8, R11 ;  /* 0x000000000b0872ca */ /* 0x000fe200000e0000 */
[----:B------:R-:W-:Y:S01]  /*a770*/  VIADD R4, R4, 0x1 ;  /* 0x0000000104047836 */ /* 0x000fe20000000000 */
[----:B------:R-:W-:Y:S01]  /*a780*/  R2UR UR11, R19 ;  /* 0x00000000130b72ca */ /* 0x000fe200000e0000 */
[----:B------:R-:W-:Y:S01]  /*a790*/  UIADD3.X UR23, URZ, UR21, URZ, UP1, !UPT ;  /* 0x000000153f177290 */ /* 0x000fe20008ffe43f */
[----:B------:R-:W-:Y:S01]  /*a7a0*/  R2UR UR10, R12 ;  /* 0x000000000c0a72ca */ /* 0x000fe200000e0000 */
[----:B------:R-:W-:Y:S01]  /*a7b0*/  UMOV UR6, 0x0 ;  /* 0x0000000000067882 */ /* 0x000fe20000000000 */
[----:B------:R-:W-:Y:S01]  /*a7c0*/  R2UR UR12, R2 ;  /* 0x00000000020c72ca */ /* 0x000fe200000e0000 */
[----:B------:R-:W-:Y:S01]  /*a7d0*/  UMOV UR7, 0x10000000 ;  /* 0x1000000000077882 */ /* 0x000fe20000000000 */
[----:B------:R-:W-:Y:S01]  /*a7e0*/  R2UR UR18, R22 ;  /* 0x00000000161272ca */ /* 0x000fe200000e0000 */
[----:B------:R-:W-:Y:S01]  /*a7f0*/  VIADD R12, R12, 0x40 ;  /* 0x000000400c0c7836 */ /* 0x000fe20000000000 */
[----:B------:R-:W-:Y:S01]  /*a800*/  ISETP.GT.AND P3, PT, R13, 0x1, PT ;  /* 0x000000010d00780c */ /* 0x000fe20003f64270 */
[----:B------:R-:W-:Y:S01]  /*a810*/  UIADD3 UR13, UR5, 0x180, URZ ;  /* 0x00000180050d7890 */ /* 0x000fe2000fffe03f */
[----:B------:R-:W-:Y:S01]  /*a820*/  ISETP.NE.AND P1, PT, R4, 0x5, PT ;  /* 0x000000050400780c */ /* 0x000fe20003f25270 */
[----:B------:R-:W-:-:S02]  /*a830*/  UIADD3.X UR5, URZ, UR21, URZ, UP0, !UPT ;  /* 0x000000153f057290 */ /* 0x000fc400087fe43f */
[----:B------:R-:W-:Y:S01]  /*a840*/  UIADD3 UR14, UR8, 0xa180, URZ ;  /* 0x0000a180080e7890 */ /* 0x000fe2000fffe03f */
[----:B------:R-:W-:Y:S02]  /*a850*/  SEL R10, RZ, 0x1, P1 ;  /* 0x00000001ff0a7807 */ /* 0x000fe40000800000 */
[----:B------:R-:W-:Y:S01]  /*a860*/  UMOV UR8, UR13 ;  /* 0x0000000d00087c82 */ /* 0x000fe20008000000 */
[----:B------:R-:W-:Y:S02]  /*a870*/  SEL R4, R4, RZ, P1 ;  /* 0x000000ff04047207 */ /* 0x000fe40000800000 */
[----:B------:R-:W-:Y:S01]  /*a880*/  LOP3.LUT R3, R3, R10, RZ, 0x3c, !PT ;  /* 0x0000000a03037212 */ /* 0x000fe200078e3cff */
[----:B------:R0:W-:Y:S02]  /*a890*/  UTMALDG.3D [UR8], [UR4], desc[UR6] ;  /* 0x00000608040075b4 */ /* 0x0001e40008011000 */
[----:B0-----:R-:W-:Y:S01]  /*a8a0*/  UMOV UR8, UR14 ;  /* 0x0000000e00087c82 */ /* 0x001fe20008000000 */
[----:B------:R-:W-:-:S02]  /*a8b0*/  UMOV UR11, UR18 ;  /* 0x00000012000b7c82 */ /* 0x000fc40008000000 */
[----:B------:R0:W-:Y:S02]  /*a8c0*/  UTMALDG.3D [UR8], [UR22], desc[UR6] ;  /* 0x00000608160075b4 */ /* 0x0001e40008011000 */
[----:B0-----:R-:W-:Y:S05]  /*a8d0*/  @P3 BRA `(.L_x_298) ;  /* 0xfffffffc00483947 */ /* 0x001fea000383ffff */
.L_x_294:
[----:B------:R-:W-:Y:S05]  /*a8e0*/  BSYNC B1 ;  /* 0x0000000000017941 */ /* 0x000fea0003800000 */
.L_x_293:
[----:B------:R-:W2:Y:S01]  /*a8f0*/  LDL.64 R10, [R1] ;  /* 0x00000000010a7983 */ /* 0x000ea20000100a00 */
[----:B------:R-:W-:Y:S01]  /*a900*/  LOP3.LUT P4, RZ, R8, 0xff, RZ, 0xc0, !PT ;  /* 0x000000ff08ff7812 */ /* 0x000fe2000788c0ff */
[----:B------:R-:W-:Y:S01]  /*a910*/  VIADD R4, R7, UR40 ;  /* 0x0000002807047c36 */ /* 0x000fe20008000000 */
[----:B------:R-:W-:Y:S01]  /*a920*/  ULDC.64 UR4, c[0x0][0x650] ;  /* 0x0001940000047ab9 */ /* 0x000fe20000000a00 */
[----:B------:R-:W-:Y:S01]  /*a930*/  IMAD.U32 R7, RZ, RZ, UR40 ;  /* 0x00000028ff077e24 */ /* 0x000fe2000f8e00ff */
[----:B------:R-:W-:Y:S01]  /*a940*/  UISETP.GE.U32.AND UP0, UPT, UR40, 0x5, UPT ;  /* 0x000000052800788c */ /* 0x000fe2000bf06070 */
[----:B------:R-:W-:Y:S01]  /*a950*/  BSSY B1, `(.L_x_299) ;  /* 0x000006f000017945 */ /* 0x000fe20003800000 */
[----:B------:R-:W-:Y:S01]  /*a960*/  ISETP.GT.U32.AND P1, PT, R4, 0x4, PT ;  /* 0x000000040400780c */ /* 0x000fe20003f24070 */
[----:B------:R-:W-:Y:S01]  /*a970*/  IMAD.MOV.U32 R19, RZ, RZ, -0x1 ;  /* 0xffffffffff137424 */ /* 0x000fe200078e00ff */
[----:B------:R-:W-:Y:S01]  /*a980*/  PRMT R8, RZ, 0x7610, R8 ;  /* 0x00007610ff087816 */ /* 0x000fe20000000008 */
[----:B------:R-:W-:Y:S01]  /*a990*/  IMAD.MOV.U32 R22, RZ, RZ, -0x1 ;  /* 0xffffffffff167424 */ /* 0x000fe200078e00ff */
[----:B------:R-:W-:-:S02]  /*a9a0*/  ISETP.LT.U32.AND P1, PT, R7, 0x5, P1 ;  /* 0x000000050700780c */ /* 0x000fc40000f21070 */
[----:B------:R-:W-:Y:S01]  /*a9b0*/  PLOP3.LUT P3, PT, PT, PT, UP0, 0x80, 0x0 ;  /* 0x000000000000781c */ /* 0x000fe20003f6f008 */
[----:B------:R-:W0:Y:S01]  /*a9c0*/  @P4 S2R R3, SR_CgaCtaId ;  /* 0x0000000000034919 */ /* 0x000e220000008800 */
[----:B------:R-:W-:-:S04]  /*a9d0*/  @P4 MOV R2, 0x400 ;  /* 0x0000040000024802 */ /* 0x000fc80000000f00 */
[----:B0-----:R-:W-:Y:S01]  /*a9e0*/  @P4 LEA R5, R3, R2, 0x18 ;  /* 0x0000000203054211 */ /* 0x001fe200078ec0ff */
[----:B------:R-:W-:-:S03]  /*a9f0*/  IMAD.WIDE.U32 R2, R4, -0x33333333, RZ ;  /* 0xcccccccd04027825 */ /* 0x000fc600078e00ff */
[----:B------:R0:W-:Y:S01]  /*aa00*/  @P4 SYNCS.ARRIVE.TRANS64.A1T0 RZ, [R5+URZ+0x88], RZ ;  /* 0x000088ff05ff49a7 */ /* 0x0001e2000810003f */
[----:B------:R-:W-:Y:S01]  /*aa10*/  IMAD.MOV.U32 R2, RZ, RZ, -0x1 ;  /* 0xffffffffff027424 */ /* 0x000fe200078e00ff */
[----:B0-----:R-:W-:Y:S02]  /*aa20*/  SHF.R.U32.HI R5, RZ, 0x2, R3 ;  /* 0x00000002ff057819 */ /* 0x001fe40000011603 */
[----:B------:R-:W-:-:S03]  /*aa30*/  SEL R3, RZ, 0x1, !P1 ;  /* 0x00000001ff037807 */ /* 0x000fc60004800000 */
[----:B------:R-:W-:Y:S01]  /*aa40*/  IMAD R7, R5, -0x5, R4 ;  /* 0xfffffffb05077824 */ /* 0x000fe200078e0204 */
[----:B------:R-:W-:Y:S02]  /*aa50*/  LOP3.LUT R0, R0, R3, RZ, 0x3c, !PT ;  /* 0x0000000300007212 */ /* 0x000fe400078e3cff */
[----:B------:R-:W-:Y:S02]  /*aa60*/  PRMT R3, RZ, 0x7610, R3 ;  /* 0x00007610ff037816 */ /* 0x000fe40000000003 */
[----:B------:R-:W-:Y:S02]  /*aa70*/  @P3 LOP3.LUT R0, R0, 0x1, R5, 0x78, !PT ;  /* 0x0000000100003812 */ /* 0x000fe400078e7805 */
[----:B--2---:R-:W-:-:S04]  /*aa80*/  IADD3 R18, P4, R18, R10, RZ ;  /* 0x0000000a12127210 */ /* 0x004fc80007f9e0ff */
[----:B------:R-:W-:Y:S01]  /*aa90*/  ISETP.GE.U32.AND P1, PT, R18, UR4, PT ;  /* 0x0000000412007c0c */ /* 0x000fe2000bf26070 */
[----:B------:R-:W-:-:S05]  /*aaa0*/  IMAD.X R17, R17, 0x1, R23, P4 ;  /* 0x0000000111117824 */ /* 0x000fca00020e0617 */
[----:B------:R-:W-:-:S13]  /*aab0*/  ISETP.GE.U32.AND.EX P1, PT, R17, UR5, PT, P1 ;  /* 0x0000000511007c0c */ /* 0x000fda000bf26110 */
[----:B------:R-:W-:Y:S05]  /*aac0*/  @P1 BRA `(.L_x_300) ;  /* 0x00000004005c1947 */ /* 0x000fea0003800000 */
[----:B------:R-:W0:Y:S01]  /*aad0*/  S2R R11, SR_CTAID.X ;  /* 0x00000000000b7919 */ /* 0x000e220000002500 */
[----:B------:R-:W-:Y:S01]  /*aae0*/  ULDC.64 UR4, c[0x0][0x628] ;  /* 0x00018a0000047ab9 */ /* 0x000fe20000000a00 */
[----:B------:R-:W1:Y:S01]  /*aaf0*/  LDC R12, c[0x0][0x144] ;  /* 0x00005100ff0c7b82 */ /* 0x000e620000000800 */
[----:B------:R-:W-:Y:S01]  /*ab00*/  ISETP.NE.U32.AND P1, PT, RZ, UR4, PT ;  /* 0x00000004ff007c0c */ /* 0x000fe2000bf25070 */
[----:B------:R-:W2:Y:S01]  /*ab10*/  S2R R9, SR_CTAID.Y ;  /* 0x0000000000097919 */ /* 0x000ea20000002600 */
[----:B------:R-:W-:Y:S01]  /*ab20*/  ULDC UR6, c[0x0][0x150] ;  /* 0x0000540000067ab9 */ /* 0x000fe20000000800 */
[----:B------:R-:W-:Y:S01]  /*ab30*/  ULDC UR7, c[0x0][0x630] ;  /* 0x00018c0000077ab9 */ /* 0x000fe20000000800 */
[----:B------:R-:W-:Y:S01]  /*ab40*/  ISETP.NE.AND.EX P1, PT, RZ, UR5, PT, P1 ;  /* 0x00000005ff007c0c */ /* 0x000fe2000bf25310 */
[----:B------:R-:W-:Y:S01]  /*ab50*/  IMAD.MOV.U32 R2, RZ, RZ, R18 ;  /* 0x000000ffff027224 */ /* 0x000fe200078e0012 */
[----:B0-----:R-:W-:-:S05]  /*ab60*/  I2FP.F32.U32 R3, R11 ;  /* 0x0000000b00037245 */ /* 0x001fca0000201000 */
[----:B------:R-:W-:Y:S01]  /*ab70*/  FMUL R14, R3, UR6 ;  /* 0x00000006030e7c20 */ /* 0x000fe20008400000 */
[----:B------:R-:W-:-:S05]  /*ab80*/  IMAD.MOV.U32 R3, RZ, RZ, R17 ;  /* 0x000000ffff037224 */ /* 0x000fca00078e0011 */
[----:B--2---:R-:W-:Y:S05]  /*ab90*/  @!P1 BRA `(.L_x_301) ;  /* 0x0000000000289947 */ /* 0x004fea0003800000 */
[----:B------:R-:W-:Y:S02]  /*aba0*/  ULDC UR6, c[0x0][0x634] ;  /* 0x00018d0000067ab9 */ /* 0x000fe40000000800 */
[----:B------:R-:W-:-:S05]  /*abb0*/  IADD3 R3, P1, R18, UR6, RZ ;  /* 0x0000000612037c10 */ /* 0x000fca000ff3e0ff */
[----:B------:R-:W-:-:S04]  /*abc0*/  IMAD.X R13, RZ, RZ, R17, P1 ;  /* 0x000000ffff0d7224 */ /* 0x000fc800008e0611 */
[----:B------:R-:W-:-:S04]  /*abd0*/  IMAD.WIDE.U32 R4, R13, UR4, RZ ;  /* 0x000000040d047c25 */ /* 0x000fc8000f8e00ff */
[----:B------:R-:W-:-:S04]  /*abe0*/  IMAD.WIDE.U32 R4, P1, R3, UR5, R4 ;  /* 0x0000000503047c25 */ /* 0x000fc8000f820004 */
[----:B------:R-:W-:-:S04]  /*abf0*/  IMAD.WIDE.U32 R2, R3, UR4, RZ ;  /* 0x0000000403027c25 */ /* 0x000fc8000f8e00ff */
[----:B------:R-:W-:Y:S01]  /*ac00*/  IMAD.MOV.U32 R2, RZ, RZ, R5 ;  /* 0x000000ffff027224 */ /* 0x000fe200078e0005 */
[----:B------:R-:W-:Y:S01]  /*ac10*/  IADD3 RZ, P3, R3, R4, RZ ;  /* 0x0000000403ff7210 */ /* 0x000fe20007f7e0ff */
[----:B------:R-:W-:-:S04]  /*ac20*/  IMAD.X R3, RZ, RZ, RZ, P1 ;  /* 0x000000ffff037224 */ /* 0x000fc800008e06ff */
[----:B------:R-:W-:-:S08]  /*ac30*/  IMAD.WIDE.U32.X R2, R13, UR5, R2, P3 ;  /* 0x000000050d027c25 */ /* 0x000fd000098e0402 */
.L_x_301:
[--C-:B------:R-:W-:Y:S01]  /*ac40*/  SHF.R.U64 R10, R2, UR7, R3.reuse ;  /* 0x00000007020a7c19 */ /* 0x100fe20008001203 */
[----:B------:R-:W0:Y:S01]  /*ac50*/  F2I.U32.TRUNC.NTZ R14, R14 ;  /* 0x0000000e000e7305 */ /* 0x000e22000020f000 */
[----:B------:R-:W-:Y:S01]  /*ac60*/  SHF.R.U32.HI R2, RZ, UR7, R3 ;  /* 0x00000007ff027c19 */ /* 0x000fe20008011603 */
[----:B------:R-:W-:Y:S01]  /*ac70*/  ULDC.64 UR4, c[0x0][0x620] ;  /* 0x0001880000047ab9 */ /* 0x000fe20000000a00 */
[----:B------:R-:W-:Y:S01]  /*ac80*/  IADD3 R5, P1, RZ, -R10, RZ ;  /* 0x8000000aff057210 */ /* 0x000fe20007f3e0ff */
[----:B------:R-:W-:Y:S01]  /*ac90*/  IMAD.MOV.U32 R3, RZ, RZ, R17 ;  /* 0x000000ffff037224 */ /* 0x000fe200078e0011 */
[----:B------:R-:W-:-:S03]  /*aca0*/  ULDC.64 UR6, c[0x0][0x640] ;  /* 0x0001900000067ab9 */ /* 0x000fc60000000a00 */
[----:B------:R-:W-:Y:S01]  /*acb0*/  IMAD.X R2, RZ, RZ, ~R2, P1 ;  /* 0x000000ffff027224 */ /* 0x000fe200008e0e02 */
[----:B------:R-:W-:-:S03]  /*acc0*/  ISETP.NE.U32.AND P1, PT, RZ, UR6, PT ;  /* 0x00000006ff007c0c */ /* 0x000fc6000bf25070 */
[----:B------:R-:W-:Y:S01]  /*acd0*/  IMAD R4, R2, UR4, RZ ;  /* 0x0000000402047c24 */ /* 0x000fe2000f8e02ff */
[----:B------:R-:W-:Y:S01]  /*ace0*/  ISETP.NE.AND.EX P1, PT, RZ, UR7, PT, P1 ;  /* 0x00000007ff007c0c */ /* 0x000fe2000bf25310 */
[----:B------:R-:W-:-:S04]  /*acf0*/  IMAD.MOV.U32 R2, RZ, RZ, R18 ;  /* 0x000000ffff027224 */ /* 0x000fc800078e0012 */
[----:B------:R-:W-:Y:S01]  /*ad00*/  IMAD.WIDE.U32 R2, R5, UR4, R2 ;  /* 0x0000000405027c25 */ /* 0x000fe2000f8e0002 */
[----:B------:R-:W-:-:S03]  /*ad10*/  ULDC UR4, c[0x0][0x618] ;  /* 0x0001860000047ab9 */ /* 0x000fc60000000800 */
[----:B------:R-:W-:Y:S01]  /*ad20*/  IMAD R5, R5, UR5, R4 ;  /* 0x0000000505057c24 */ /* 0x000fe2000f8e0204 */
[----:B------:R-:W-:Y:S01]  /*ad30*/  ULDC UR5, c[0x0][0x154] ;  /* 0x0000550000057ab9 */ /* 0x000fe20000000800 */
[----:B0-----:R-:W-:Y:S02]  /*ad40*/  IMAD.MOV R4, RZ, RZ, -R14 ;  /* 0x000000ffff047224 */ /* 0x001fe400078e0a0e */
[----:B------:R-:W0:Y:S01]  /*ad50*/  LDC R14, c[0x0][0x148] ;  /* 0x00005200ff0e7b82 */ /* 0x000e220000000800 */
[----:B------:R-:W-:Y:S02]  /*ad60*/  IMAD.IADD R3, R3, 0x1, R5 ;  /* 0x0000000103037824 */ /* 0x000fe400078e0205 */
[----:B-1----:R-:W-:Y:S01]  /*ad70*/  IMAD R11, R12, R4, R11 ;  /* 0x000000040c0b7224 */ /* 0x002fe200078e020b */
[----:B------:R-:W-:Y:S02]  /*ad80*/  I2FP.F32.U32 R4, R9 ;  /* 0x0000000900047245 */ /* 0x000fe40000201000 */
[----:B------:R-:W-:-:S02]  /*ad90*/  SHF.R.U64 R12, R2, UR4, R3 ;  /* 0x00000004020c7c19 */ /* 0x000fc40008001203 */
[----:B------:R-:W-:Y:S01]  /*ada0*/  SHF.R.U32.HI R3, RZ, UR4, R3 ;  /* 0x00000004ff037c19 */ /* 0x000fe20008011603 */
[----:B------:R-:W-:Y:S01]  /*adb0*/  FMUL R4, R4, UR5 ;  /* 0x0000000504047c20 */ /* 0x000fe20008400000 */
[----:B------:R-:W-:Y:S02]  /*adc0*/  ULDC UR4, c[0x0][0x608] ;  /* 0x0001820000047ab9 */ /* 0x000fe40000000800 */
[--C-:B------:R-:W-:Y:S01]  /*add0*/  SHF.R.U64 R15, R12, UR4, R3.reuse ;  /* 0x000000040c0f7c19 */ /* 0x100fe20008001203 */
[----:B------:R1:W2:Y:S01]  /*ade0*/  F2I.U32.TRUNC.NTZ R20, R4 ;  /* 0x0000000400147305 */ /* 0x0002a2000020f000 */
[----:B------:R-:W-:Y:S01]  /*adf0*/  SHF.R.U32.HI R2, RZ, UR4, R3 ;  /* 0x00000004ff027c19 */ /* 0x000fe20008011603 */
[----:B------:R-:W-:-:S03]  /*ae00*/  ULDC UR4, c[0x0][0x658] ;  /* 0x0001960000047ab9 */ /* 0x000fc60000000800 */
[--C-:B------:R-:W-:Y:S02]  /*ae10*/  SHF.R.U64 R13, R15, UR4, R2.reuse ;  /* 0x000000040f0d7c19 */ /* 0x100fe40008001202 */
[----:B------:R-:W-:-:S03]  /*ae20*/  SHF.R.U32.HI R19, RZ, UR4, R2 ;  /* 0x00000004ff137c19 */ /* 0x000fc60008011602 */
[----:B------:R-:W-:Y:S02]  /*ae30*/  IMAD.MOV.U32 R2, RZ, RZ, R13 ;  /* 0x000000ffff027224 */ /* 0x000fe400078e000d */
[----:B------:R-:W-:Y:S01]  /*ae40*/  IMAD.MOV.U32 R3, RZ, RZ, R19 ;  /* 0x000000ffff037224 */ /* 0x000fe200078e0013 */
[----:B-1----:R-:W-:Y:S06]  /*ae50*/  @!P1 BRA `(.L_x_302) ;  /* 0x0000000000289947 */ /* 0x002fec0003800000 */
        /* <DEDUP_REMOVED lines=10> */
.L_x_302:
[----:B------:R-:W1:Y:S01]  /*af00*/  LDC R4, c[0x0][0x65c] ;  /* 0x00019700ff047b82 */ /* 0x000e620000000800 */
[----:B------:R-:W-:Y:S01]  /*af10*/  ULDC UR4, c[0x0][0x648] ;  /* 0x0001920000047ab9 */ /* 0x000fe20000000800 */
[----:B------:R-:W-:Y:S01]  /*af20*/  LOP3.LUT R15, R15, UR16, RZ, 0xc0, !PT ;  /* 0x000000100f0f7c12 */ /* 0x000fe2000f8ec0ff */
[----:B--2---:R-:W-:Y:S01]  /*af30*/  IMAD.MOV R20, RZ, RZ, -R20 ;  /* 0x000000ffff147224 */ /* 0x004fe200078e0a14 */
[----:B------:R-:W-:Y:S01]  /*af40*/  SHF.R.U64 R2, R2, UR4, R3 ;  /* 0x0000000402027c19 */ /* 0x000fe20008001203 */
[----:B------:R-:W-:Y:S01]  /*af50*/  ULDC UR4, c[0x0][0x638] ;  /* 0x00018e0000047ab9 */ /* 0x000fe20000000800 */
[----:B------:R-:W-:Y:S01]  /*af60*/  LOP3.LUT R12, R12, UR15, RZ, 0xc0, !PT ;  /* 0x0000000f0c0c7c12 */ /* 0x000fe2000f8ec0ff */
[----:B------:R-:W-:Y:S01]  /*af70*/  ULDC UR5, c[0x0][0x610] ;  /* 0x0001840000057ab9 */ /* 0x000fe20000000800 */
[----:B------:R-:W-:Y:S01]  /*af80*/  IMAD.MOV.U32 R3, RZ, RZ, 0x1 ;  /* 0x00000001ff037424 */ /* 0x000fe200078e00ff */
[----:B-1----:R-:W-:Y:S01]  /*af90*/  ISETP.NE.AND P1, PT, R4, 0x1, PT ;  /* 0x000000010400780c */ /* 0x002fe20003f25270 */
[----:B------:R-:W-:-:S02]  /*afa0*/  IMAD.MOV R4, RZ, RZ, -R2 ;  /* 0x000000ffff047224 */ /* 0x000fc400078e0a02 */
[----:B------:R-:W-:Y:S02]  /*afb0*/  IMAD R2, R2, UR17, R15 ;  /* 0x0000001102027c24 */ /* 0x000fe4000f8e020f */
[----:B------:R-:W-:Y:S01]  /*afc0*/  IMAD R13, R4, UR4, R13 ;  /* 0x00000004040d7c24 */ /* 0x000fe2000f8e020d */
[----:B------:R-:W-:-:S07]  /*afd0*/  ULDC UR4, c[0x0][0x600] ;  /* 0x0001800000047ab9 */ /* 0x000fce0000000800 */
[----:B0-----:R-:W-:-:S04]  /*afe0*/  @P1 IMAD R11, R14, R20, R9 ;  /* 0x000000140e0b1224 */ /* 0x001fc800078e0209 */
[----:B------:R-:W-:Y:S02]  /*aff0*/  IMAD R11, R2, UR5, R11 ;  /* 0x00000005020b7c24 */ /* 0x000fe4000f8e020b */
[----:B------:R-:W-:-:S05]  /*b000*/  IMAD R2, R13, UR4, R12 ;  /* 0x000000040d027c24 */ /* 0x000fca000f8e020c */
[----:B------:R-:W-:Y:S02]  /*b010*/  SEL R22, R2, R11, !P1 ;  /* 0x0000000b02167207 */ /* 0x000fe40004800000 */
[----:B------:R-:W-:Y:S01]  /*b020*/  SEL R19, R11, R2, !P1 ;  /* 0x000000020b137207 */ /* 0x000fe20004800000 */
[----:B------:R-:W-:-:S07]  /*b030*/  IMAD.MOV.U32 R2, RZ, RZ, R10 ;  /* 0x000000ffff027224 */ /* 0x000fce00078e000a */
.L_x_300:
[----:B------:R-:W-:Y:S05]  /*b040*/  BSYNC B1 ;  /* 0x0000000000017941 */ /* 0x000fea0003800000 */
.L_x_299:
[----:B------:R-:W-:-:S13]  /*b050*/  LOP3.LUT P1, RZ, R3, 0xff, RZ, 0xc0, !PT ;  /* 0x000000ff03ff7812 */ /* 0x000fda000782c0ff */
[----:B------:R-:W-:Y:S05]  /*b060*/  @P1 BRA `(.L_x_303) ;  /* 0xfffffff400301947 */ /* 0x000fea000383ffff */
[----:B------:R-:W-:Y:S05]  /*b070*/  BSYNC B0 ;  /* 0x0000000000007941 */ /* 0x000fea0003800000 */
.L_x_291:
[----:B------:R-:W-:-:S03]  /*b080*/  UMOV UR4, 0xffffffff ;  /* 0xffffffff00047882 */ /* 0x000fc60000000000 */
[----:B------:R-:W-:Y:S05]  /*b090*/  BRA.DIV UR4, `(.L_x_304) ;  /* 0x0000000604647947 */ /* 0x000fea000b800000 */
[----:B------:R-:W-:-:S13]  /*b0a0*/  ELECT P6, URZ, PT ;  /* 0x00000000003f782f */ /* 0x000fda00038c0000 */
.L_x_321:
[----:B------:R-:W-:Y:S04]  /*b0b0*/  BSSY B0, `(.L_x_305) ;  /* 0x0000034000007945 */ /* 0x000fe80003800000 */
[----:B------:R-:W-:Y:S05]  /*b0c0*/  @!P6 BRA `(.L_x_306) ;  /* 0x0000000000c8e947 */ /* 0x000fea0003800000 */
[----:B------:R-:W-:-:S04]  /*b0d0*/  LOP3.LUT R16, R16, 0x2, RZ, 0xfc, !PT ;  /* 0x0000000210107812 */ /* 0x000fc800078efcff */
[----:B------:R-:W-:-:S13]  /*b0e0*/  ISETP.NE.AND P0, PT, R16, 0x3, PT ;  /* 0x000000031000780c */ /* 0x000fda0003f05270 */
[----:B------:R-:W-:Y:S05]  /*b0f0*/  @!P0 BRA `(.L_x_307) ;  /* 0x0000000000048947 */ /* 0x000fea0003800000 */
[----:B------:R-:W-:Y:S01]  /*b100*/  BPT.TRAP 0x1 ;  /* 0x000000040000795c */ /* 0x000fe20000300000 */
.L_x_307:
[----:B------:R-:W0:Y:S01]  /*b110*/  S2R R3, SR_CgaCtaId ;  /* 0x0000000000037919 */ /* 0x000e220000008800 */
[----:B------:R-:W-:Y:S02]  /*b120*/  MOV R2, 0x400 ;  /* 0x0000040000027802 */ /* 0x000fe40000000f00 */
[----:B------:R-:W-:Y:S02]  /*b130*/  SHF.L.U32 R4, R0, 0x1f, RZ ;  /* 0x0000001f00047819 */ /* 0x000fe400000006ff */
[----:B0-----:R-:W-:-:S05]  /*b140*/  LEA R2, R3, R2, 0x18 ;  /* 0x0000000203027211 */ /* 0x001fca00078ec0ff */
[----:B------:R-:W-:-:S04]  /*b150*/  VIADD R2, R2, 0x28 ;  /* 0x0000002802027836 */ /* 0x000fc80000000000 */
[C---:B------:R-:W-:Y:S02]  /*b160*/  IMAD R9, R7.reuse, 0x8, R2 ;  /* 0x0000000807097824 */ /* 0x040fe400078e0202 */
[----:B------:R-:W-:Y:S02]  /*b170*/  VIADD R7, R7, 0x1 ;  /* 0x0000000107077836 */ /* 0x000fe40000000000 */
[----:B------:R-:W0:Y:S03]  /*b180*/  SYNCS.PHASECHK.TRANS64.TRYWAIT P0, [R9+URZ], R4 ;  /* 0x00000004090075a7 */ /* 0x000e26000800017f */
[----:B------:R-:W-:-:S04]  /*b190*/  ISETP.NE.AND P1, PT, R7, 0x5, PT ;  /* 0x000000050700780c */ /* 0x000fc80003f25270 */
[----:B------:R-:W-:Y:S02]  /*b1a0*/  SEL R3, RZ, 0x1, P1 ;  /* 0x00000001ff037807 */ /* 0x000fe40000800000 */
[----:B------:R-:W-:Y:S02]  /*b1b0*/  SEL R7, R7, RZ, P1 ;  /* 0x000000ff07077207 */ /* 0x000fe40000800000 */
[----:B------:R-:W-:-:S03]  /*b1c0*/  LOP3.LUT R6, R0, R3, RZ, 0x3c, !PT ;  /* 0x0000000300067212 */ /* 0x000fc600078e3cff */
[----:B------:R-:W-:Y:S01]  /*b1d0*/  IMAD R8, R7, 0x8, R2 ;  /* 0x0000000807087824 */ /* 0x000fe200078e0202 */
[----:B------:R-:W-:Y:S01]  /*b1e0*/  SHF.L.U32 R5, R6, 0x1f, RZ ;  /* 0x0000001f06057819 */ /* 0x000fe200000006ff */
[----:B0-----:R-:W-:Y:S06]  /*b1f0*/  @!P0 BRA `(.L_x_308) ;  /* 0x00000004002c8947 */ /* 0x001fec0003800000 */
.L_x_322:
[----:B------:R-:W1:Y:S01]  /*b200*/  SYNCS.PHASECHK.TRANS64.TRYWAIT P0, [R8+URZ], R5 ;  /* 0x00000005080075a7 */ /* 0x000e62000800017f */
[----:B------:R-:W-:-:S05]  /*b210*/  VIADD R0, R7, 0x1 ;  /* 0x0000000107007836 */ /* 0x000fca0000000000 */
[----:B------:R-:W-:-:S04]  /*b220*/  ISETP.NE.AND P1, PT, R0, 0x5, PT ;  /* 0x000000050000780c */ /* 0x000fc80003f25270 */
[----:B------:R-:W-:Y:S02]  /*b230*/  SEL R3, RZ, 0x1, P1 ;  /* 0x00000001ff037807 */ /* 0x000fe40000800000 */
[----:B------:R-:W-:Y:S02]  /*b240*/  SEL R7, R0, RZ, P1 ;  /* 0x000000ff00077207 */ /* 0x000fe40000800000 */
[----:B------:R-:W-:-:S03]  /*b250*/  LOP3.LUT R6, R6, R3, RZ, 0x3c, !PT ;  /* 0x0000000306067212 */ /* 0x000fc600078e3cff */
[----:B0-----:R-:W-:Y:S01]  /*b260*/  IMAD R9, R7, 0x8, R2 ;  /* 0x0000000807097824 */ /* 0x001fe200078e0202 */
[----:B------:R-:W-:Y:S01]  /*b270*/  SHF.L.U32 R4, R6, 0x1f, RZ ;  /* 0x0000001f06047819 */ /* 0x000fe200000006ff */
[----:B-1----:R-:W-:Y:S06]  /*b280*/  @!P0 BRA `(.L_x_309) ;  /* 0x00000004001c8947 */ /* 0x002fec0003800000 */
.L_x_323:
[----:B------:R-:W1:Y:S01]  /*b290*/  SYNCS.PHASECHK.TRANS64.TRYWAIT P0, [R9+URZ], R4 ;  /* 0x00000004090075a7 */ /* 0x000e62000800017f */
[----:B------:R-:W-:-:S05]  /*b2a0*/  VIADD R0, R7, 0x1 ;  /* 0x0000000107007836 */ /* 0x000fca0000000000 */
[----:B------:R-:W-:-:S04]  /*b2b0*/  ISETP.NE.AND P1, PT, R0, 0x5, PT ;  /* 0x000000050000780c */ /* 0x000fc80003f25270 */
[----:B------:R-:W-:Y:S02]  /*b2c0*/  SEL R3, RZ, 0x1, P1 ;  /* 0x00000001ff037807 */ /* 0x000fe40000800000 */
[----:B------:R-:W-:Y:S02]  /*b2d0*/  SEL R7, R0, RZ, P1 ;  /* 0x000000ff00077207 */ /* 0x000fe40000800000 */
[----:B------:R-:W-:-:S03]  /*b2e0*/  LOP3.LUT R11, R6, R3, RZ, 0x3c, !PT ;  /* 0x00000003060b7212 */ /* 0x000fc600078e3cff */
[----:B------:R-:W-:Y:S01]  /*b2f0*/  IMAD R6, R7, 0x8, R2 ;  /* 0x0000000807067824 */ /* 0x000fe200078e0202 */
[----:B0-----:R-:W-:Y:S01]  /*b300*/  SHF.L.U32 R5, R11, 0x1f, RZ ;  /* 0x0000001f0b057819 */ /* 0x001fe200000006ff */
[----:B-1----:R-:W-:Y:S06]  /*b310*/  @!P0 BRA `(.L_x_310) ;  /* 0x00000004000c8947 */ /* 0x002fec0003800000 */
.L_x_324:
[----:B------:R-:W1:Y:S01]  /*b320*/  SYNCS.PHASECHK.TRANS64.TRYWAIT P0, [R6+URZ], R5 ;  /* 0x00000005060075a7 */ /* 0x000e62000800017f */
[----:B------:R-:W-:-:S05]  /*b330*/  VIADD R0, R7, 0x1 ;  /* 0x0000000107007836 */ /* 0x000fca0000000000 */
[----:B------:R-:W-:-:S04]  /*b340*/  ISETP.NE.AND P1, PT, R0, 0x5, PT ;  /* 0x000000050000780c */ /* 0x000fc80003f25270 */
[----:B0-----:R-:W-:Y:S02]  /*b350*/  SEL R4, RZ, 0x1, P1 ;  /* 0x00000001ff047807 */ /* 0x001fe40000800000 */
[----:B------:R-:W-:Y:S02]  /*b360*/  SEL R3, R0, RZ, P1 ;  /* 0x000000ff00037207 */ /* 0x000fe40000800000 */
[----:B------:R-:W-:Y:S01]  /*b370*/  LOP3.LUT R0, R11, R4, RZ, 0x3c, !PT ;  /* 0x000000040b007212 */ /* 0x000fe200078e3cff */
[----:B-1----:R-:W-:Y:S06]  /*b380*/  @!P0 BRA `(.L_x_311) ;  /* 0x0000000400048947 */ /* 0x002fec0003800000 */
.L_x_325:
[----:B------:R-:W-:Y:S01]  /*b390*/  IMAD R3, R3, 0x8, R2 ;  /* 0x0000000803037824 */ /* 0x000fe200078e0202 */
[----:B------:R-:W-:-:S07]  /*b3a0*/  SHF.L.U32 R0, R0, 0x1f, RZ ;  /* 0x0000001f00007819 */ /* 0x000fce00000006ff */
.L_x_312:
[----:B-1----:R1:W2:Y:S02]  /*b3b0*/  SYNCS.PHASECHK.TRANS64.TRYWAIT P0, [R3+URZ], R0 ;  /* 0x00000000030075a7 */ /* 0x0022a4000800017f */
[----:B--2---:R-:W-:Y:S05]  /*b3c0*/  @!P0 NANOSLEEP.SYNCS 0x989680 ;  /* 0x009896800000895d */ /* 0x004fea0003900000 */
[----:B------:R-:W2:Y:S02]  /*b3d0*/  @!P0 SYNCS.PHASECHK.TRANS64 P0, [R3+URZ], R0 ;  /* 0x00000000030085a7 */ /* 0x000ea4000800007f */
[----:B--2---:R-:W-:Y:S05]  /*b3e0*/  @!P0 BRA `(.L_x_312) ;  /* 0xfffffffc00f08947 */ /* 0x004fea000383ffff */
.L_x_306:
[----:B------:R-:W-:Y:S05]  /*b3f0*/  BSYNC B0 ;  /* 0x0000000000007941 */ /* 0x000fea0003800000 */
.L_x_305:
[----:B------:R-:W-:Y:S05]  /*b400*/  EXIT ;  /* 0x000000000000794d */ /* 0x000fea0003800000 */
.L_x_15:
[----:B-1----:R1:W2:Y:S02]  /*b410*/  SYNCS.PHASECHK.TRANS64.TRYWAIT P0, [R159+URZ], R0 ;  /* 0x000000009f0075a7 */ /* 0x0022a4000800017f */
[----:B--2---:R-:W-:Y:S05]  /*b420*/  @!P0 NANOSLEEP.SYNCS 0x989680 ;  /* 0x009896800000895d */ /* 0x004fea0003900000 */
[----:B------:R-:W2:Y:S02]  /*b430*/  @!P0 SYNCS.PHASECHK.TRANS64 P0, [R159+URZ], R0 ;  /* 0x000000009f0085a7 */ /* 0x000ea4000800007f */
[----:B--2---:R-:W-:Y:S05]  /*b440*/  @!P0 BRA `(.L_x_15) ;  /* 0xfffffffc00f08947 */ /* 0x004fea000383ffff */
[----:B------:R-:W-:Y:S05]  /*b450*/  BRA `(.L_x_313) ;  /* 0xffffff6000107947 */ /* 0x000fea000383ffff */
.L_x_20:
[----:B--2---:R2:W3:Y:S02]  /*b460*/  SYNCS.PHASECHK.TRANS64.TRYWAIT P1, [R3+URZ], R0 ;  /* 0x00000000030075a7 */ /* 0x0044e4000802017f */
[----:B---3--:R-:W-:Y:S05]  /*b470*/  @!P1 NANOSLEEP.SYNCS 0x989680 ;  /* 0x009896800000995d */ /* 0x008fea0003900000 */
[----:B------:R-:W3:Y:S02]  /*b480*/  @!P1 SYNCS.PHASECHK.TRANS64 P1, [R3+URZ], R0 ;  /* 0x00000000030095a7 */ /* 0x000ee4000802007f */
[----:B---3--:R-:W-:Y:S05]  /*b490*/  @!P1 BRA `(.L_x_20) ;  /* 0xfffffffc00f09947 */ /* 0x008fea000383ffff */
[----:B------:R-:W-:Y:S05]  /*b4a0*/  BRA `(.L_x_19) ;  /* 0xffffff60007c7947 */ /* 0x000fea000383ffff */
.L_x_25:
[----:B--2---:R-:W-:-:S04]  /*b4b0*/  IMAD.U32 R4, RZ, RZ, UR4 ;  /* 0x00000004ff047e24 */ /* 0x004fc8000f8e00ff */
[----:B------:R2:W3:Y:S03]  /*b4c0*/  SYNCS.PHASECHK.TRANS64.TRYWAIT P1, [R4+URZ], R3 ;  /* 0x00000003040075a7 */ /* 0x0004e6000802017f */
[----:B---3--:R-:W-:Y:S05]  /*b4d0*/  @!P1 NANOSLEEP.SYNCS 0x989680 ;  /* 0x009896800000995d */ /* 0x008fea0003900000 */
[----:B------:R-:W3:Y:S02]  /*b4e0*/  @!P1 SYNCS.PHASECHK.TRANS64 P1, [R4+URZ], R3 ;  /* 0x00000003040095a7 */ /* 0x000ee4000802007f */
[----:B---3--:R-:W-:Y:S05]  /*b4f0*/  @!P1 BRA `(.L_x_25) ;  /* 0xfffffffc00ec9947 */ /* 0x008fea000383ffff */
[----:B------:R-:W-:Y:S05]  /*b500*/  BRA `(.L_x_24) ;  /* 0xffffff6400587947 */ /* 0x000fea000383ffff */
.L_x_31:
[----:B-1----:R1:W2:Y:S02]  /*b510*/  SYNCS.PHASECHK.TRANS64.TRYWAIT P0, [R159+URZ+0x10], R0 ;  /* 0x000010009f0075a7 */ /* 0x0022a4000800017f */
[----:B--2---:R-:W-:Y:S05]  /*b520*/  @!P0 NANOSLEEP.SYNCS 0x989680 ;  /* 0x009896800000895d */ /* 0x004fea0003900000 */
[----:B------:R-:W2:Y:S02]  /*b530*/  @!P0 SYNCS.PHASECHK.TRANS64 P0, [R159+URZ+0x10], R0 ;  /* 0x000010009f0085a7 */ /* 0x000ea4000800007f */
[----:B--2---:R-:W-:Y:S05]  /*b540*/  @!P0 BRA `(.L_x_31) ;  /* 0xfffffffc00f08947 */ /* 0x004fea000383ffff */
[----:B------:R-:W-:Y:S05]  /*b550*/  BRA `(.L_x_314) ;  /* 0xffffff68009c7947 */ /* 0x000fea000383ffff */
.L_x_292:
[----:B------:R-:W-:Y:S01]  /*b560*/  BSSY B1, `(.L_x_315) ;  /* 0x0000006000017945 */ /* 0x000fe20003800000 */
[----:B------:R-:W-:-:S07]  /*b570*/  IMAD.MOV.U32 R15, RZ, RZ, -0x1 ;  /* 0xffffffffff0f7424 */ /* 0x000fce00078e00ff */
[----:B-----5:R-:W-:Y:S05]  /*b580*/  WARPSYNC.COLLECTIVE R15, `(.L_x_316) ;  /* 0x000000000f0c7348 */ /* 0x020fea0003c00000 */
[----:B------:R-:W-:Y:S02]  /*b590*/  ELECT P6, UR62, PT ;  /* 0x00000000003e782f */ /* 0x000fe400038c0000 */
[----:B------:R-:W-:Y:S01]  /*b5a0*/  MOV R14, UR62 ;  /* 0x0000003e000e7c02 */ /* 0x000fe20008000f00 */
[----:B-----5:R-:W-:Y:S10]  /*b5b0*/  ENDCOLLECTIVE ;  /* 0x000000000000791b */ /* 0x020ff40003800000 */
.L_x_316:
[----:B------:R-:W-:Y:S05]  /*b5c0*/  BSYNC B1 ;  /* 0x0000000000017941 */ /* 0x000fea0003800000 */
.L_x_315:
[----:B------:R-:W-:Y:S05]  /*b5d0*/  BRA `(.L_x_317) ;  /* 0xffffffec00e07947 */ /* 0x000fea000383ffff */
.L_x_295:
[----:B0-----:R0:W1:Y:S02]  /*b5e0*/  SYNCS.PHASECHK.TRANS64.TRYWAIT P1, [R10+URZ+0x28], R5 ;  /* 0x000028050a0075a7 */ /* 0x001064000802017f */
[----:B-1----:R-:W-:Y:S05]  /*b5f0*/  @!P1 NANOSLEEP.SYNCS 0x989680 ;  /* 0x009896800000995d */ /* 0x002fea0003900000 */
[----:B------:R-:W1:Y:S02]  /*b600*/  @!P1 SYNCS.PHASECHK.TRANS64 P1, [R10+URZ+0x28], R5 ;  /* 0x000028050a0095a7 */ /* 0x000e64000802007f */
[----:B-1----:R-:W-:Y:S05]  /*b610*/  @!P1 BRA `(.L_x_295) ;  /* 0xfffffffc00f09947 */ /* 0x002fea000383ffff */
[----:B------:R-:W-:Y:S05]  /*b620*/  BRA `(.L_x_318) ;  /* 0xfffffff000147947 */ /* 0x000fea000383ffff */
.L_x_304:
[----:B------:R-:W-:Y:S01]  /*b630*/  BSSY B0, `(.L_x_319) ;  /* 0x0000006000007945 */ /* 0x000fe20003800000 */
[----:B------:R-:W-:-:S07]  /*b640*/  IMAD.MOV.U32 R15, RZ, RZ, -0x1 ;  /* 0xffffffffff0f7424 */ /* 0x000fce00078e00ff */
[----:B-----5:R-:W-:Y:S05]  /*b650*/  WARPSYNC.COLLECTIVE R15, `(.L_x_320) ;  /* 0x000000000f0c7348 */ /* 0x020fea0003c00000 */
[----:B------:R-:W-:Y:S02]  /*b660*/  ELECT P6, UR62, PT ;  /* 0x00000000003e782f */ /* 0x000fe400038c0000 */
[----:B------:R-:W-:Y:S01]  /*b670*/  MOV R14, UR62 ;  /* 0x0000003e000e7c02 */ /* 0x000fe20008000f00 */
[----:B-----5:R-:W-:Y:S10]  /*b680*/  ENDCOLLECTIVE ;  /* 0x000000000000791b */ /* 0x020ff40003800000 */
.L_x_320:
[----:B------:R-:W-:Y:S05]  /*b690*/  BSYNC B0 ;  /* 0x0000000000007941 */ /* 0x000fea0003800000 */
.L_x_319:
[----:B------:R-:W-:Y:S05]  /*b6a0*/  BRA `(.L_x_321) ;  /* 0xfffffff800807947 */ /* 0x000fea000383ffff */
.L_x_308:
[----:B0-----:R0:W1:Y:S02]  /*b6b0*/  SYNCS.PHASECHK.TRANS64.TRYWAIT P0, [R9+URZ], R4 ;  /* 0x00000004090075a7 */ /* 0x001064000800017f */
[----:B-1----:R-:W-:Y:S05]  /*b6c0*/  @!P0 NANOSLEEP.SYNCS 0x989680 ;  /* 0x009896800000895d */ /* 0x002fea0003900000 */
[----:B------:R-:W1:Y:S02]  /*b6d0*/  @!P0 SYNCS.PHASECHK.TRANS64 P0, [R9+URZ], R4 ;  /* 0x00000004090085a7 */ /* 0x000e64000800007f */
[----:B-1----:R-:W-:Y:S05]  /*b6e0*/  @!P0 BRA `(.L_x_308) ;  /* 0xfffffffc00f08947 */ /* 0x002fea000383ffff */
[----:B------:R-:W-:Y:S05]  /*b6f0*/  BRA `(.L_x_322) ;  /* 0xfffffff800c07947 */ /* 0x000fea000383ffff */
.L_x_309:
[----:B0-----:R0:W1:Y:S02]  /*b700*/  SYNCS.PHASECHK.TRANS64.TRYWAIT P0, [R8+URZ], R5 ;  /* 0x00000005080075a7 */ /* 0x001064000800017f */
[----:B-1----:R-:W-:Y:S05]  /*b710*/  @!P0 NANOSLEEP.SYNCS 0x989680 ;  /* 0x009896800000895d */ /* 0x002fea0003900000 */
[----:B------:R-:W1:Y:S02]  /*b720*/  @!P0 SYNCS.PHASECHK.TRANS64 P0, [R8+URZ], R5 ;  /* 0x00000005080085a7 */ /* 0x000e64000800007f */
[----:B-1----:R-:W-:Y:S05]  /*b730*/  @!P0 BRA `(.L_x_309) ;  /* 0xfffffffc00f08947 */ /* 0x002fea000383ffff */
[----:B------:R-:W-:Y:S05]  /*b740*/  BRA `(.L_x_323) ;  /* 0xfffffff800d07947 */ /* 0x000fea000383ffff */
.L_x_310:
[----:B0-----:R0:W1:Y:S02]  /*b750*/  SYNCS.PHASECHK.TRANS64.TRYWAIT P0, [R9+URZ], R4 ;  /* 0x00000004090075a7 */ /* 0x001064000800017f */
[----:B-1----:R-:W-:Y:S05]  /*b760*/  @!P0 NANOSLEEP.SYNCS 0x989680 ;  /* 0x009896800000895d */ /* 0x002fea0003900000 */
[----:B------:R-:W1:Y:S02]  /*b770*/  @!P0 SYNCS.PHASECHK.TRANS64 P0, [R9+URZ], R4 ;  /* 0x00000004090085a7 */ /* 0x000e64000800007f */
[----:B-1----:R-:W-:Y:S05]  /*b780*/  @!P0 BRA `(.L_x_310) ;  /* 0xfffffffc00f08947 */ /* 0x002fea000383ffff */
[----:B------:R-:W-:Y:S05]  /*b790*/  BRA `(.L_x_324) ;  /* 0xfffffff800e07947 */ /* 0x000fea000383ffff */
.L_x_311:
[----:B0-----:R0:W1:Y:S02]  /*b7a0*/  SYNCS.PHASECHK.TRANS64.TRYWAIT P0, [R6+URZ], R5 ;  /* 0x00000005060075a7 */ /* 0x001064000800017f */
[----:B-1----:R-:W-:Y:S05]  /*b7b0*/  @!P0 NANOSLEEP.SYNCS 0x989680 ;  /* 0x009896800000895d */ /* 0x002fea0003900000 */
[----:B------:R-:W1:Y:S02]  /*b7c0*/  @!P0 SYNCS.PHASECHK.TRANS64 P0, [R6+URZ], R5 ;  /* 0x00000005060085a7 */ /* 0x000e64000800007f */
[----:B-1----:R-:W-:Y:S05]  /*b7d0*/  @!P0 BRA `(.L_x_311) ;  /* 0xfffffffc00f08947 */ /* 0x002fea000383ffff */
[----:B------:R-:W-:Y:S05]  /*b7e0*/  BRA `(.L_x_325) ;  /* 0xfffffff800e87947 */ /* 0x000fea000383ffff */
.L_x_326:
[----:B------:R-:W-:-:S00]  /*b7f0*/  BRA `(.L_x_326) ;  /* 0xfffffffc00fc7947 */ /* 0x000fc0000383ffff */
[----:B------:R-:W-:-:S00]  /*b800*/  NOP ;  /* 0x0000000000007918 */ /* 0x000fc00000000000 */
[----:B------:R-:W-:-:S00]  /*b810*/  NOP ;  /* 0x0000000000007918 */ /* 0x000fc00000000000 */
[----:B------:R-:W-:-:S00]  /*b820*/  NOP ;  /* 0x0000000000007918 */ /* 0x000fc00000000000 */
[----:B------:R-:W-:-:S00]  /*b830*/  NOP ;  /* 0x0000000000007918 */ /* 0x000fc00000000000 */
[----:B------:R-:W-:-:S00]  /*b840*/  NOP ;  /* 0x0000000000007918 */ /* 0x000fc00000000000 */
[----:B------:R-:W-:-:S00]  /*b850*/  NOP ;  /* 0x0000000000007918 */ /* 0x000fc00000000000 */
[----:B------:R-:W-:-:S00]  /*b860*/  NOP ;  /* 0x0000000000007918 */ /* 0x000fc00000000000 */
[----:B------:R-:W-:-:S00]  /*b870*/  NOP ;  /* 0x0000000000007918 */ /* 0x000fc00000000000 */
.L_x_327:


//--------------------- .nv.global.init           --------------------------
	.section	.nv.global.init,"aw",@progbits
.nv.global.init:
	.type		$str$22,@object
	.size		$str$22,($str$23 - $str$22)
$str$22:
        /*0000*/ 	.byte	0x6b, 0x5f, 0x74, 0x69, 0x6c, 0x65, 0x5f, 0x63, 0x6f, 0x75, 0x6e, 0x74, 0x20, 0x3e, 0x3d, 0x20
        /*0010*/ 	.byte	0x31, 0x00
	.type		$str$23,@object
	.size		$str$23,(__unnamed_1 - $str$23)
$str$23:
        /*0012*/ 	.byte	0x2f, 0x74, 0x6d, 0x70, 0x2f, 0x63, 0x75, 0x74, 0x6c, 0x61, 0x73, 0x73, 0x5f, 0x73, 0x77, 0x65
        /*0022*/ 	.byte	0x65, 0x70, 0x5f, 0x73, 0x72, 0x63, 0x2f, 0x69, 0x6e, 0x63, 0x6c, 0x75, 0x64, 0x65, 0x2f, 0x63
        /*0032*/ 	.byte	0x75, 0x74, 0x6c, 0x61, 0x73, 0x73, 0x2f, 0x67, 0x65, 0x6d, 0x6d, 0x2f, 0x63, 0x6f, 0x6c, 0x6c
        /*0042*/ 	.byte	0x65, 0x63, 0x74, 0x69, 0x76, 0x65, 0x2f, 0x73, 0x6d, 0x39, 0x30, 0x5f, 0x6d, 0x6d, 0x61, 0x5f
        /*0052*/ 	.byte	0x74, 0x6d, 0x61, 0x5f, 0x67, 0x6d, 0x6d, 0x61, 0x5f, 0x73, 0x73, 0x5f, 0x77, 0x61, 0x72, 0x70
        /*0062*/ 	.byte	0x73, 0x70, 0x65, 0x63, 0x69, 0x61, 0x6c, 0x69, 0x7a, 0x65, 0x64, 0x2e, 0x68, 0x70, 0x70, 0x00
	.type		__unnamed_1,@object
	.size		__unnamed_1,(.L_0 - __unnamed_1)
__unnamed_1:
        /*0072*/ 	.byte	0x76, 0x6f, 0x69, 0x64, 0x20, 0x63, 0x75, 0x74, 0x6c, 0x61, 0x73, 0x73, 0x3a, 0x3a, 0x67, 0x65
        /* <DEDUP_REMOVED lines=179> */
        /*0bb2*/ 	.byte	0x65, 0x6e, 0x74, 0x69, 0x74, 0x79, 0x5d, 0x00
.L_0:


//--------------------- .nv.shared._ZN7cutlass13device_kernelINS_4gemm6kernel13GemmUniversalIN4cute5tupleIJiiiiEEENS1_10collective13CollectiveMmaINS1_34MainloopSm90TmaGmmaWarpSpecializedILi5ENS5_IJNS4_1CILi1EEESB_SB_EEENS1_32KernelTmaWarpSpecializedPingpongEEENS5_IJNSA_ILi64EEENSA_ILi256EEESF_EEENS_6half_tENS5_IJlSB_lEEESI_SJ_NS4_8TiledMMAINS4_8MMA_AtomIJNS4_4SM904GMMA26MMA_64x256x16_F32F16F16_SSILNSN_5MajorE0ELSP_0ELNSN_7ScaleInE1ELSQ_1EEEEEENS4_6LayoutISC_NS5_IJNSA_ILi0EEESU_SU_EEEEENS5_IJNS4_10UnderscoreESX_SX_EEEEENS4_13SM90_TMA_LOADENS4_14ComposedLayoutINS4_7SwizzleILi3ELi4ELi3EEENS4_18smem_ptr_flag_bitsILi16EEENST_INS5_IJNSA_ILi8EEESF_EEENS5_IJSF_SB_EEEEEEEvNS4_8identityES10_S1A_vS1B_EENS_8epilogue10collective6detail29Sm90TmaWarpSpecializedAdapterINS1E_15DefaultEpilogueISI_SJ_SJ_NS1D_6thread17LinearCombinationISI_Li1EffLNS1I_9ScaleType4KindE0ELNS_15FloatRoundStyleE2ESI_EENS1_15EpilogueDefaultEEEEEvvEEEEvNT_6ParamsE --------------------------
	.section	.nv.shared._ZN7cutlass13device_kernelINS_4gemm6kernel13GemmUniversalIN4cute5tupleIJiiiiEEENS1_10collective13CollectiveMmaINS1_34MainloopSm90TmaGmmaWarpSpecializedILi5ENS5_IJNS4_1CILi1EEESB_SB_EEENS1_32KernelTmaWarpSpecializedPingpongEEENS5_IJNSA_ILi64EEENSA_ILi256EEESF_EEENS_6half_tENS5_IJlSB_lEEESI_SJ_NS4_8TiledMMAINS4_8MMA_AtomIJNS4_4SM904GMMA26MMA_64x256x16_F32F16F16_SSILNSN_5MajorE0ELSP_0ELNSN_7ScaleInE1ELSQ_1EEEEEENS4_6LayoutISC_NS5_IJNSA_ILi0EEESU_SU_EEEEENS5_IJNS4_10UnderscoreESX_SX_EEEEENS4_13SM90_TMA_LOADENS4_14ComposedLayoutINS4_7SwizzleILi3ELi4ELi3EEENS4_18smem_ptr_flag_bitsILi16EEENST_INS5_IJNSA_ILi8EEESF_EEENS5_IJSF_SB_EEEEEEEvNS4_8identityES10_S1A_vS1B_EENS_8epilogue10collective6detail29Sm90TmaWarpSpecializedAdapterINS1E_15DefaultEpilogueISI_SJ_SJ_NS1D_6thread17LinearCombinationISI_Li1EffLNS1I_9ScaleType4KindE0ELNS_15FloatRoundStyleE2ESI_EENS1_15EpilogueDefaultEEEEEvvEEEEvNT_6ParamsE,"aw",@nobits
	.sectionflags	@""
	.align	16
	.zero		1024


//--------------------- .nv.shared.reserved.0     --------------------------
	.section	.nv.shared.reserved.0,"aw",@nobits
	.weak		__nv_reservedSMEM_offset_0_alias
	.size		__nv_reservedSMEM_offset_0_alias, 0, 0
	.other		__nv_reservedSMEM_offset_0_alias,@"STO_CUDA_RESERVED_SHARED STV_DEFAULT"
__nv_reservedSMEM_offset_0_alias:
	.zero		0


//--------------------- .nv.global                --------------------------
	.section	.nv.global,"aw",@nobits
.nv.global:
	.type		_ZN40_INTERNAL_f39fc9e0_4_k_cu_5c1b9efa_157644cute1_E,@object
	.size		_ZN40_INTERNAL_f39fc9e0_4_k_cu_5c1b9efa_157644cute1_E,(_ZN40_INTERNAL_f39fc9e0_4_k_cu_5c1b9efa_157644cuda3std3__45__cpo6cbeginE - _ZN40_INTERNAL_f39fc9e0_4_k_cu_5c1b9efa_157644cute1_E)
_ZN40_INTERNAL_f39fc9e0_4_k_cu_5c1b9efa_157644cute1_E:
	.zero		1
	.type		_ZN40_INTERNAL_f39fc9e0_4_k_cu_5c1b9efa_157644cuda3std3__45__cpo6cbeginE,@object
	.size		_ZN40_INTERNAL_f39fc9e0_4_k_cu_5c1b9efa_157644cuda3std3__45__cpo6cbeginE,(_ZN40_INTERNAL_f39fc9e0_4_k_cu_5c1b9efa_157644cuda3std3__48in_placeE - _ZN40_INTERNAL_f39fc9e0_4_k_cu_5c1b9efa_157644cuda3std3__45__cpo6cbeginE)
_ZN40_INTERNAL_f39fc9e0_4_k_cu_5c1b9efa_157644cuda3std3__45__cpo6cbeginE:
	.zero		1
	.type		_ZN40_INTERNAL_f39fc9e0_4_k_cu_5c1b9efa_157644cuda3std3__48in_placeE,@object
	.size		_ZN40_INTERNAL_f39fc9e0_4_k_cu_5c1b9efa_157644cuda3std3__48in_placeE,(_ZN40_INTERNAL_f39fc9e0_4_k_cu_5c1b9efa_157644cuda3std6ranges3__45__cpo9iter_moveE - _ZN40_INTERNAL_f39fc9e0_4_k_cu_5c1b9efa_157644cuda3std3__48in_placeE)
_ZN40_INTERNAL_f39fc9e0_4_k_cu_5c1b9efa_157644cuda3std3__48in_placeE:
	.zero		1
	.type		_ZN40_INTERNAL_f39fc9e0_4_k_cu_5c1b9efa_157644cuda3std6ranges3__45__cpo9iter_moveE,@object
	.size		_ZN40_INTERNAL_f39fc9e0_4_k_cu_5c1b9efa_157644cuda3std6ranges3__45__cpo9iter_moveE,(_ZN40_INTERNAL_f39fc9e0_4_k_cu_5c1b9efa_157644cuda3std3__45__cpo5beginE - _ZN40_INTERNAL_f39fc9e0_4_k_cu_5c1b9efa_157644cuda3std6ranges3__45__cpo9iter_moveE)
_ZN40_INTERNAL_f39fc9e0_4_k_cu_5c1b9efa_157644cuda3std6ranges3__45__cpo9iter_moveE:
	.zero		1
	.type		_ZN40_INTERNAL_f39fc9e0_4_k_cu_5c1b9efa_157644cuda3std3__45__cpo5beginE,@object
	.size		_ZN40_INTERNAL_f39fc9e0_4_k_cu_5c1b9efa_157644cuda3std3__45__cpo5beginE,(_ZN40_INTERNAL_f39fc9e0_4_k_cu_5c1b9efa_157644cuda3std3__442_GLOBAL__N__f39fc9e0_4_k_cu_5c1b9efa_157646ignoreE - _ZN40_INTERNAL_f39fc9e0_4_k_cu_5c1b9efa_157644cuda3std3__45__cpo5beginE)
_ZN40_INTERNAL_f39fc9e0_4_k_cu_5c1b9efa_157644cuda3std3__45__cpo5beginE:
	.zero		1
	.type		_ZN40_INTERNAL_f39fc9e0_4_k_cu_5c1b9efa_157644cuda3std3__442_GLOBAL__N__f39fc9e0_4_k_cu_5c1b9efa_157646ignoreE,@object
	.size		_ZN40_INTERNAL_f39fc9e0_4_k_cu_5c1b9efa_157644cuda3std3__442_GLOBAL__N__f39fc9e0_4_k_cu_5c1b9efa_157646ignoreE,(_ZN40_INTERNAL_f39fc9e0_4_k_cu_5c1b9efa_157644cute7productE - _ZN40_INTERNAL_f39fc9e0_4_k_cu_5c1b9efa_157644cuda3std3__442_GLOBAL__N__f39fc9e0_4_k_cu_5c1b9efa_157646ignoreE)
_ZN40_INTERNAL_f39fc9e0_4_k_cu_5c1b9efa_157644cuda3std3__442_GLOBAL__N__f39fc9e0_4_k_cu_5c1b9efa_157646ignoreE:
	.zero		1
	.type		_ZN40_INTERNAL_f39fc9e0_4_k_cu_5c1b9efa_157644cute7productE,@object
	.size		_ZN40_INTERNAL_f39fc9e0_4_k_cu_5c1b9efa_157644cute7productE,(_ZN40_INTERNAL_f39fc9e0_4_k_cu_5c1b9efa_157644cuda3std3__45__cpo3endE - _ZN40_INTERNAL_f39fc9e0_4_k_cu_5c1b9efa_157644cute7productE)
_ZN40_INTERNAL_f39fc9e0_4_k_cu_5c1b9efa_157644cute7productE:
	.zero		1
	.type		_ZN40_INTERNAL_f39fc9e0_4_k_cu_5c1b9efa_157644cuda3std3__45__cpo3endE,@object
	.size		_ZN40_INTERNAL_f39fc9e0_4_k_cu_5c1b9efa_157644cuda3std3__45__cpo3endE,(_ZN40_INTERNAL_f39fc9e0_4_k_cu_5c1b9efa_157644cuda3std3__419piecewise_constructE - _ZN40_INTERNAL_f39fc9e0_4_k_cu_5c1b9efa_157644cuda3std3__45__cpo3endE)
_ZN40_INTERNAL_f39fc9e0_4_k_cu_5c1b9efa_157644cuda3std3__45__cpo3endE:
	.zero		1
	.type		_ZN40_INTERNAL_f39fc9e0_4_k_cu_5c1b9efa_157644cuda3std3__419piecewise_constructE,@object
	.size		_ZN40_INTERNAL_f39fc9e0_4_k_cu_5c1b9efa_157644cuda3std3__419piecewise_constructE,(_ZN40_INTERNAL_f39fc9e0_4_k_cu_5c1b9efa_157644cuda3std3__45__cpo4cendE - _ZN40_INTERNAL_f39fc9e0_4_k_cu_5c1b9efa_157644cuda3std3__419piecewise_constructE)
_ZN40_INTERNAL_f39fc9e0_4_k_cu_5c1b9efa_157644cuda3std3__419piecewise_constructE:
	.zero		1
	.type		_ZN40_INTERNAL_f39fc9e0_4_k_cu_5c1b9efa_157644cuda3std3__45__cpo4cendE,@object
	.size		_ZN40_INTERNAL_f39fc9e0_4_k_cu_5c1b9efa_157644cuda3std3__45__cpo4cendE,(_ZN40_INTERNAL_f39fc9e0_4_k_cu_5c1b9efa_157644cuda3std6ranges3__45__cpo4swapE - _ZN40_INTERNAL_f39fc9e0_4_k_cu_5c1b9efa_157644cuda3std3__45__cpo4cendE)
_ZN40_INTERNAL_f39fc9e0_4_k_cu_5c1b9efa_157644cuda3std3__45__cpo4cendE:
	.zero		1
	.type		_ZN40_INTERNAL_f39fc9e0_4_k_cu_5c1b9efa_157644cuda3std6ranges3__45__cpo4swapE,@object
	.size		_ZN40_INTERNAL_f39fc9e0_4_k_cu_5c1b9efa_157644cuda3std6ranges3__45__cpo4swapE,(.L_8 - _ZN40_INTERNAL_f39fc9e0_4_k_cu_5c1b9efa_157644cuda3std6ranges3__45__cpo4swapE)
_ZN40_INTERNAL_f39fc9e0_4_k_cu_5c1b9efa_157644cuda3std6ranges3__45__cpo4swapE:
	.zero		1
.L_8:


//--------------------- .nv.constant0._ZN7cutlass13device_kernelINS_4gemm6kernel13GemmUniversalIN4cute5tupleIJiiiiEEENS1_10collective13CollectiveMmaINS1_34MainloopSm90TmaGmmaWarpSpecializedILi5ENS5_IJNS4_1CILi1EEESB_SB_EEENS1_32KernelTmaWarpSpecializedPingpongEEENS5_IJNSA_ILi64EEENSA_ILi256EEESF_EEENS_6half_tENS5_IJlSB_lEEESI_SJ_NS4_8TiledMMAINS4_8MMA_AtomIJNS4_4SM904GMMA26MMA_64x256x16_F32F16F16_SSILNSN_5MajorE0ELSP_0ELNSN_7ScaleInE1ELSQ_1EEEEEENS4_6LayoutISC_NS5_IJNSA_ILi0EEESU_SU_EEEEENS5_IJNS4_10UnderscoreESX_SX_EEEEENS4_13SM90_TMA_LOADENS4_14ComposedLayoutINS4_7SwizzleILi3ELi4ELi3EEENS4_18smem_ptr_flag_bitsILi16EEENST_INS5_IJNSA_ILi8EEESF_EEENS5_IJSF_SB_EEEEEEEvNS4_8identityES10_S1A_vS1B_EENS_8epilogue10collective6detail29Sm90TmaWarpSpecializedAdapterINS1E_15DefaultEpilogueISI_SJ_SJ_NS1D_6thread17LinearCombinationISI_Li1EffLNS1I_9ScaleType4KindE0ELNS_15FloatRoundStyleE2ESI_EENS1_15EpilogueDefaultEEEEEvvEEEEvNT_6ParamsE --------------------------
	.section	.nv.constant0._ZN7cutlass13device_kernelINS_4gemm6kernel13GemmUniversalIN4cute5tupleIJiiiiEEENS1_10collective13CollectiveMmaINS1_34MainloopSm90TmaGmmaWarpSpecializedILi5ENS5_IJNS4_1CILi1EEESB_SB_EEENS1_32KernelTmaWarpSpecializedPingpongEEENS5_IJNSA_ILi64EEENSA_ILi256EEESF_EEENS_6half_tENS5_IJlSB_lEEESI_SJ_NS4_8TiledMMAINS4_8MMA_AtomIJNS4_4SM904GMMA26MMA_64x256x16_F32F16F16_SSILNSN_5MajorE0ELSP_0ELNSN_7ScaleInE1ELSQ_1EEEEEENS4_6LayoutISC_NS5_IJNSA_ILi0EEESU_SU_EEEEENS5_IJNS4_10UnderscoreESX_SX_EEEEENS4_13SM90_TMA_LOADENS4_14ComposedLayoutINS4_7SwizzleILi3ELi4ELi3EEENS4_18smem_ptr_flag_bitsILi16EEENST_INS5_IJNSA_ILi8EEESF_EEENS5_IJSF_SB_EEEEEEEvNS4_8identityES10_S1A_vS1B_EENS_8epilogue10collective6detail29Sm90TmaWarpSpecializedAdapterINS1E_15DefaultEpilogueISI_SJ_SJ_NS1D_6thread17LinearCombinationISI_Li1EffLNS1I_9ScaleType4KindE0ELNS_15FloatRoundStyleE2ESI_EENS1_15EpilogueDefaultEEEEEvvEEEEvNT_6ParamsE,"a",@progbits
	.sectionflags	@""
	.align	4
.nv.constant0._ZN7cutlass13device_kernelINS_4gemm6kernel13GemmUniversalIN4cute5tupleIJiiiiEEENS1_10collective13CollectiveMmaINS1_34MainloopSm90TmaGmmaWarpSpecializedILi5ENS5_IJNS4_1CILi1EEESB_SB_EEENS1_32KernelTmaWarpSpecializedPingpongEEENS5_IJNSA_ILi64EEENSA_ILi256EEESF_EEENS_6half_tENS5_IJlSB_lEEESI_SJ_NS4_8TiledMMAINS4_8MMA_AtomIJNS4_4SM904GMMA26MMA_64x256x16_F32F16F16_SSILNSN_5MajorE0ELSP_0ELNSN_7ScaleInE1ELSQ_1EEEEEENS4_6LayoutISC_NS5_IJNSA_ILi0EEESU_SU_EEEEENS5_IJNS4_10UnderscoreESX_SX_EEEEENS4_13SM90_TMA_LOADENS4_14ComposedLayoutINS4_7SwizzleILi3ELi4ELi3EEENS4_18smem_ptr_flag_bitsILi16EEENST_INS5_IJNSA_ILi8EEESF_EEENS5_IJSF_SB_EEEEEEEvNS4_8identityES10_S1A_vS1B_EENS_8epilogue10collective6detail29Sm90TmaWarpSpecializedAdapterINS1E_15DefaultEpilogueISI_SJ_SJ_NS1D_6thread17LinearCombinationISI_Li1EffLNS1I_9ScaleType4KindE0ELNS_15FloatRoundStyleE2ESI_EENS1_15EpilogueDefaultEEEEEvvEEEEvNT_6ParamsE:
	.zero		1664


//--------------------- SYMBOLS --------------------------

	.type		.nv.reservedSmem.offset0,@object
	.size		.nv.reservedSmem.offset0,0x4
	.type		__assertfail,@function
